	.target	sm_100a

	.elftype	@"ET_EXEC"


//--------------------- .note.nv.tkinfo           --------------------------
	.section	.note.nv.tkinfo,"",@"SHT_NOTE"
	.sectionflags	@"SHF_NOTE_NV_TKINFO"
	.tkinfo
        /*0018*/ 	.word	0x00000002
        /*0030*/ 	.string	""
        /*0030*/ 	.string	"ptxas"
        /*0030*/ 	.string	"Cuda compilation tools, release 13.0, V13.0.88"
        /*0030*/ 	.string	"Build cuda_13.0.r13.0/compiler.36424714_0"
        /*0030*/ 	.string	"-arch sm_100a -m 64 "



//--------------------- .note.nv.cuinfo           --------------------------
	.section	.note.nv.cuinfo,"",@"SHT_NOTE"
	.sectionflags	@"SHF_NOTE_NV_CUINFO"
        /*0018*/ 	.short	0x0002
        /*001a*/ 	.short	0x0064
        /*001c*/ 	.short	0x0082
	.zero		2


//--------------------- .nv.info                  --------------------------
	.section	.nv.info,"",@"SHT_CUDA_INFO"
	.align	4


	//----- nvinfo : EIATTR_REGCOUNT
	.align		4
        /*0000*/ 	.byte	0x04, 0x2f
        /*0002*/ 	.short	(.L_19 - .L_18)
	.align		4
.L_18:
        /*0004*/ 	.word	index@(_ZN7cutlass13device_kernelINS_4gemm6kernel13GemmUniversalIN4cute5tupleIJiiiiEEENS1_10collective13CollectiveMmaINS1_35MainloopSm100TmaUmmaWarpSpecializedILi5ELi2ELi4ENS5_IJNS4_1CILi2EEENSA_ILi1EEESC_EEEEENS5_IJNSA_ILi128EEENSA_ILi64EEESG_EEENS_10tfloat32_tENS5_IJlSC_lEEESI_SJ_NS4_8TiledMMAINS4_8MMA_AtomIJNS4_23SM100_MMA_TF32_2x1SM_SSISI_SI_fLi128ELi64ELNS4_4UMMA5MajorE0ELSO_0ELNSN_7ScaleInE0ELSP_0EEEEEENS4_6LayoutINS5_IJSC_SC_SC_EEENS5_IJNSA_ILi0EEESU_SU_EEEEENS5_IJNS4_10UnderscoreESX_SX_EEEEENS4_18SM100_TMA_2SM_LOADENS4_14ComposedLayoutINS4_7SwizzleILi3ELi4ELi3EEENS4_18smem_ptr_flag_bitsILi32EEENSS_INS5_IJNSA_ILi8EEENSA_ILi32EEEEEENS5_IJS17_SC_EEEEEEEvNS4_8identityES10_S1B_vS1C_EENS_8epilogue10collective18CollectiveEpilogueINS1E_23Sm100TmaWarpSpecializedILi3ELi2ELi16ELb1ELb0EEEJNS5_IJSG_SG_SG_EEENS5_IJNSS_ISG_SC_EENSS_INS5_IJNSA_ILi16EEESB_EEENS5_IJSC_S17_EEEEEEEESI_SJ_SI_SJ_NS1E_6fusion15FusionCallbacksIS1I_NS1Q_17LinearCombinationISI_fSI_fLNS_15FloatRoundStyleE2EEES1J_S1P_JEEENS4_5SM1004TMEM4LOAD26SM100_TMEM_LOAD_32dp32b16xENS4_13SM90_TMA_LOADENS11_INS12_ILi2ELi4ELi3EEES15_NSS_INS5_IJS16_S1L_EEENS5_IJS1L_SC_EEEEEEENS4_39AutoVectorizingCopyWithAssumedAlignmentILi128EEENS4_14SM90_TMA_STOREES25_S27_S27_EEEvvEEEEvNT_6ParamsE)
        /*0008*/ 	.word	0x0000005f


	//----- nvinfo : EIATTR_FRAME_SIZE
	.align		4
.L_19:
        /*000c*/ 	.byte	0x04, 0x11
        /*000e*/ 	.short	(.L_21 - .L_20)
	.align		4
.L_20:
        /*0010*/ 	.word	index@($__internal_2_$__cuda_sm10x_tcgen05_guardrail_trap_unallocated_columns_being_dealloced)
        /*0014*/ 	.word	0x00000000


	//----- nvinfo : EIATTR_FRAME_SIZE
	.align		4
.L_21:
        /*0018*/ 	.byte	0x04, 0x11
        /*001a*/ 	.short	(.L_23 - .L_22)
	.align		4
.L_22:
        /*001c*/ 	.word	index@($__internal_1_$__cuda_sm10x_tcgen05_guardrail_trap_phase_invalid_during_alloc)
        /*0020*/ 	.word	0x00000000


	//----- nvinfo : EIATTR_FRAME_SIZE
	.align		4
.L_23:
        /*0024*/ 	.byte	0x04, 0x11
        /*0026*/ 	.short	(.L_25 - .L_24)
	.align		4
.L_24:
        /*0028*/ 	.word	index@($__internal_0_$__cuda_sm10x_tcgen05_guardrail_trap_col_being_dealloced_not_returned_by_alloc)
        /*002c*/ 	.word	0x00000000


	//----- nvinfo : EIATTR_FRAME_SIZE
	.align		4
.L_25:
        /*0030*/ 	.byte	0x04, 0x11
        /*0032*/ 	.short	(.L_27 - .L_26)
	.align		4
.L_26:
        /*0034*/ 	.word	index@(_ZN7cutlass13device_kernelINS_4gemm6kernel13GemmUniversalIN4cute5tupleIJiiiiEEENS1_10collective13CollectiveMmaINS1_35MainloopSm100TmaUmmaWarpSpecializedILi5ELi2ELi4ENS5_IJNS4_1CILi2EEENSA_ILi1EEESC_EEEEENS5_IJNSA_ILi128EEENSA_ILi64EEESG_EEENS_10tfloat32_tENS5_IJlSC_lEEESI_SJ_NS4_8TiledMMAINS4_8MMA_AtomIJNS4_23SM100_MMA_TF32_2x1SM_SSISI_SI_fLi128ELi64ELNS4_4UMMA5MajorE0ELSO_0ELNSN_7ScaleInE0ELSP_0EEEEEENS4_6LayoutINS5_IJSC_SC_SC_EEENS5_IJNSA_ILi0EEESU_SU_EEEEENS5_IJNS4_10UnderscoreESX_SX_EEEEENS4_18SM100_TMA_2SM_LOADENS4_14ComposedLayoutINS4_7SwizzleILi3ELi4ELi3EEENS4_18smem_ptr_flag_bitsILi32EEENSS_INS5_IJNSA_ILi8EEENSA_ILi32EEEEEENS5_IJS17_SC_EEEEEEEvNS4_8identityES10_S1B_vS1C_EENS_8epilogue10collective18CollectiveEpilogueINS1E_23Sm100TmaWarpSpecializedILi3ELi2ELi16ELb1ELb0EEEJNS5_IJSG_SG_SG_EEENS5_IJNSS_ISG_SC_EENSS_INS5_IJNSA_ILi16EEESB_EEENS5_IJSC_S17_EEEEEEEESI_SJ_SI_SJ_NS1E_6fusion15FusionCallbacksIS1I_NS1Q_17LinearCombinationISI_fSI_fLNS_15FloatRoundStyleE2EEES1J_S1P_JEEENS4_5SM1004TMEM4LOAD26SM100_TMEM_LOAD_32dp32b16xENS4_13SM90_TMA_LOADENS11_INS12_ILi2ELi4ELi3EEES15_NSS_INS5_IJS16_S1L_EEENS5_IJS1L_SC_EEEEEEENS4_39AutoVectorizingCopyWithAssumedAlignmentILi128EEENS4_14SM90_TMA_STOREES25_S27_S27_EEEvvEEEEvNT_6ParamsE)
        /*0038*/ 	.word	0x00000000


	//----- nvinfo : EIATTR_MIN_STACK_SIZE
	.align		4
.L_27:
        /*003c*/ 	.byte	0x04, 0x12
        /*003e*/ 	.short	(.L_29 - .L_28)
	.align		4
.L_28:
        /*0040*/ 	.word	index@(_ZN7cutlass13device_kernelINS_4gemm6kernel13GemmUniversalIN4cute5tupleIJiiiiEEENS1_10collective13CollectiveMmaINS1_35MainloopSm100TmaUmmaWarpSpecializedILi5ELi2ELi4ENS5_IJNS4_1CILi2EEENSA_ILi1EEESC_EEEEENS5_IJNSA_ILi128EEENSA_ILi64EEESG_EEENS_10tfloat32_tENS5_IJlSC_lEEESI_SJ_NS4_8TiledMMAINS4_8MMA_AtomIJNS4_23SM100_MMA_TF32_2x1SM_SSISI_SI_fLi128ELi64ELNS4_4UMMA5MajorE0ELSO_0ELNSN_7ScaleInE0ELSP_0EEEEEENS4_6LayoutINS5_IJSC_SC_SC_EEENS5_IJNSA_ILi0EEESU_SU_EEEEENS5_IJNS4_10UnderscoreESX_SX_EEEEENS4_18SM100_TMA_2SM_LOADENS4_14ComposedLayoutINS4_7SwizzleILi3ELi4ELi3EEENS4_18smem_ptr_flag_bitsILi32EEENSS_INS5_IJNSA_ILi8EEENSA_ILi32EEEEEENS5_IJS17_SC_EEEEEEEvNS4_8identityES10_S1B_vS1C_EENS_8epilogue10collective18CollectiveEpilogueINS1E_23Sm100TmaWarpSpecializedILi3ELi2ELi16ELb1ELb0EEEJNS5_IJSG_SG_SG_EEENS5_IJNSS_ISG_SC_EENSS_INS5_IJNSA_ILi16EEESB_EEENS5_IJSC_S17_EEEEEEEESI_SJ_SI_SJ_NS1E_6fusion15FusionCallbacksIS1I_NS1Q_17LinearCombinationISI_fSI_fLNS_15FloatRoundStyleE2EEES1J_S1P_JEEENS4_5SM1004TMEM4LOAD26SM100_TMEM_LOAD_32dp32b16xENS4_13SM90_TMA_LOADENS11_INS12_ILi2ELi4ELi3EEES15_NSS_INS5_IJS16_S1L_EEENS5_IJS1L_SC_EEEEEEENS4_39AutoVectorizingCopyWithAssumedAlignmentILi128EEENS4_14SM90_TMA_STOREES25_S27_S27_EEEvvEEEEvNT_6ParamsE)
        /*0044*/ 	.word	0x00000000
.L_29:


//--------------------- .nv.compat                --------------------------
	.section	.nv.compat,"",@"SHT_CUDA_COMPAT_INFO"
	.align	4
        /*0000*/ 	.byte	0x02, 0x09, 0x01, 0x00, 0x02, 0x02, 0x02, 0x00, 0x02, 0x05, 0x05, 0x00, 0x03, 0x07, 0x01, 0x01
        /*0010*/ 	.byte	0x02, 0x03, 0x01, 0x00, 0x02, 0x06, 0x01, 0x00, 0x04, 0x0b, 0x08, 0x00, 0x09, 0x00, 0x00, 0x00
        /*0020*/ 	.byte	0x00, 0x00, 0x00, 0x00


//--------------------- .nv.info._ZN7cutlass13device_kernelINS_4gemm6kernel13GemmUniversalIN4cute5tupleIJiiiiEEENS1_10collective13CollectiveMmaINS1_35MainloopSm100TmaUmmaWarpSpecializedILi5ELi2ELi4ENS5_IJNS4_1CILi2EEENSA_ILi1EEESC_EEEEENS5_IJNSA_ILi128EEENSA_ILi64EEESG_EEENS_10tfloat32_tENS5_IJlSC_lEEESI_SJ_NS4_8TiledMMAINS4_8MMA_AtomIJNS4_23SM100_MMA_TF32_2x1SM_SSISI_SI_fLi128ELi64ELNS4_4UMMA5MajorE0ELSO_0ELNSN_7ScaleInE0ELSP_0EEEEEENS4_6LayoutINS5_IJSC_SC_SC_EEENS5_IJNSA_ILi0EEESU_SU_EEEEENS5_IJNS4_10UnderscoreESX_SX_EEEEENS4_18SM100_TMA_2SM_LOADENS4_14ComposedLayoutINS4_7SwizzleILi3ELi4ELi3EEENS4_18smem_ptr_flag_bitsILi32EEENSS_INS5_IJNSA_ILi8EEENSA_ILi32EEEEEENS5_IJS17_SC_EEEEEEEvNS4_8identityES10_S1B_vS1C_EENS_8epilogue10collective18CollectiveEpilogueINS1E_23Sm100TmaWarpSpecializedILi3ELi2ELi16ELb1ELb0EEEJNS5_IJSG_SG_SG_EEENS5_IJNSS_ISG_SC_EENSS_INS5_IJNSA_ILi16EEESB_EEENS5_IJSC_S17_EEEEEEEESI_SJ_SI_SJ_NS1E_6fusion15FusionCallbacksIS1I_NS1Q_17LinearCombinationISI_fSI_fLNS_15FloatRoundStyleE2EEES1J_S1P_JEEENS4_5SM1004TMEM4LOAD26SM100_TMEM_LOAD_32dp32b16xENS4_13SM90_TMA_LOADENS11_INS12_ILi2ELi4ELi3EEES15_NSS_INS5_IJS16_S1L_EEENS5_IJS1L_SC_EEEEEEENS4_39AutoVectorizingCopyWithAssumedAlignmentILi128EEENS4_14SM90_TMA_STOREES25_S27_S27_EEEvvEEEEvNT_6ParamsE --------------------------
	.section	.nv.info._ZN7cutlass13device_kernelINS_4gemm6kernel13GemmUniversalIN4cute5tupleIJiiiiEEENS1_10collective13CollectiveMmaINS1_35MainloopSm100TmaUmmaWarpSpecializedILi5ELi2ELi4ENS5_IJNS4_1CILi2EEENSA_ILi1EEESC_EEEEENS5_IJNSA_ILi128EEENSA_ILi64EEESG_EEENS_10tfloat32_tENS5_IJlSC_lEEESI_SJ_NS4_8TiledMMAINS4_8MMA_AtomIJNS4_23SM100_MMA_TF32_2x1SM_SSISI_SI_fLi128ELi64ELNS4_4UMMA5MajorE0ELSO_0ELNSN_7ScaleInE0ELSP_0EEEEEENS4_6LayoutINS5_IJSC_SC_SC_EEENS5_IJNSA_ILi0EEESU_SU_EEEEENS5_IJNS4_10UnderscoreESX_SX_EEEEENS4_18SM100_TMA_2SM_LOADENS4_14ComposedLayoutINS4_7SwizzleILi3ELi4ELi3EEENS4_18smem_ptr_flag_bitsILi32EEENSS_INS5_IJNSA_ILi8EEENSA_ILi32EEEEEENS5_IJS17_SC_EEEEEEEvNS4_8identityES10_S1B_vS1C_EENS_8epilogue10collective18CollectiveEpilogueINS1E_23Sm100TmaWarpSpecializedILi3ELi2ELi16ELb1ELb0EEEJNS5_IJSG_SG_SG_EEENS5_IJNSS_ISG_SC_EENSS_INS5_IJNSA_ILi16EEESB_EEENS5_IJSC_S17_EEEEEEEESI_SJ_SI_SJ_NS1E_6fusion15FusionCallbacksIS1I_NS1Q_17LinearCombinationISI_fSI_fLNS_15FloatRoundStyleE2EEES1J_S1P_JEEENS4_5SM1004TMEM4LOAD26SM100_TMEM_LOAD_32dp32b16xENS4_13SM90_TMA_LOADENS11_INS12_ILi2ELi4ELi3EEES15_NSS_INS5_IJS16_S1L_EEENS5_IJS1L_SC_EEEEEEENS4_39AutoVectorizingCopyWithAssumedAlignmentILi128EEENS4_14SM90_TMA_STOREES25_S27_S27_EEEvvEEEEvNT_6ParamsE,"",@"SHT_CUDA_INFO"
	.sectionflags	@""
	.align	4


	//----- nvinfo : EIATTR_CUDA_API_VERSION
	.align		4
        /*0000*/ 	.byte	0x04, 0x37
        /*0002*/ 	.short	(.L_31 - .L_30)
.L_30:
        /*0004*/ 	.word	0x00000082


	//----- nvinfo : EIATTR_KPARAM_INFO
	.align		4
.L_31:
        /*0008*/ 	.byte	0x04, 0x17
        /*000a*/ 	.short	(.L_33 - .L_32)
.L_32:
        /*000c*/ 	.word	0x00000000
        /*0010*/ 	.short	0x0000
        /*0012*/ 	.short	0x0000
        /*0014*/ 	.byte	0x00, 0xf0, 0x01, 0x20


	//----- nvinfo : EIATTR_AT_ENTRY_FRAGMENTS
	.align		4
.L_33:
        /*0018*/ 	.byte	0x04, 0x4f
        /*001a*/ 	.short	(.L_35 - .L_34)


	//   ....[0]....
.L_34:
        /*001c*/ 	.word	0x00000007


	//----- nvinfo : EIATTR_RESERVED_SMEM_USED
	.align		4
.L_35:
        /*0020*/ 	.byte	0x01, 0x41
	.zero		2


	//----- nvinfo : EIATTR_SPARSE_MMA_MASK
	.align		4
        /*0024*/ 	.byte	0x03, 0x50
        /*0026*/ 	.short	0x0000


	//----- nvinfo : EIATTR_TCGEN05_2CTA_USED
	.align		4
        /*0028*/ 	.byte	0x01, 0x52
	.zero		2


	//----- nvinfo : EIATTR_MAXREG_COUNT
	.align		4
        /*002c*/ 	.byte	0x03, 0x1b
        /*002e*/ 	.short	0x00ff


	//----- nvinfo : EIATTR_NUM_BARRIERS
	.align		4
        /*0030*/ 	.byte	0x02, 0x4c
        /*0032*/ 	.byte	0x07
	.zero		1


	//----- nvinfo : EIATTR_EXTERNS
	.align		4
        /*0034*/ 	.byte	0x04, 0x0f
        /*0036*/ 	.short	(.L_37 - .L_36)


	//   ....[0]....
	.align		4
.L_36:
        /*0038*/ 	.word	index@(__assertfail)


	//----- nvinfo : EIATTR_MERCURY_ISA_VERSION
	.align		4
.L_37:
        /*003c*/ 	.byte	0x03, 0x5f
        /*003e*/ 	.short	0x0101


	//----- nvinfo : EIATTR_INT_WARP_WIDE_INSTR_OFFSETS
	.align		4
        /*0040*/ 	.byte	0x04, 0x31
        /*0042*/ 	.short	(.L_39 - .L_38)


	//   ....[0]....
.L_38:
        /*0044*/ 	.word	0x00000d10


	//   ....[1]....
        /*0048*/ 	.word	0x00000db0


	//   ....[2]....
        /*004c*/ 	.word	0x00002270


	//   ....[3]....
        /*0050*/ 	.word	0x00004390


	//   ....[4]....
        /*0054*/ 	.word	0x000043c0


	//   ....[5]....
        /*0058*/ 	.word	0x00004410


	//   ....[6]....
        /*005c*/ 	.word	0x00004cf0


	//   ....[7]....
        /*0060*/ 	.word	0x00004d60


	//   ....[8]....
        /*0064*/ 	.word	0x00004e60


	//   ....[9]....
        /*0068*/ 	.word	0x00005040


	//   ....[10]....
        /*006c*/ 	.word	0x000050f0


	//   ....[11]....
        /*0070*/ 	.word	0x00005210


	//----- nvinfo : EIATTR_COOP_GROUP_MASK_REGIDS
	.align		4
.L_39:
        /*0074*/ 	.byte	0x04, 0x29
        /*0076*/ 	.short	(.L_41 - .L_40)


	//   ....[0]....
.L_40:
        /*0078*/ 	.word	0xffffffff


	//   ....[1]....
        /*007c*/ 	.word	0xffffffff


	//   ....[2]....
        /*0080*/ 	.word	0xffffffff


	//   ....[3]....
        /*0084*/ 	.word	0xffffffff


	//   ....[4]....
        /*0088*/ 	.word	0xffffffff


	//   ....[5]....
        /*008c*/ 	.word	0xffffffff


	//   ....[6]....
        /*0090*/ 	.word	0xffffffff


	//   ....[7]....
        /*0094*/ 	.word	0xffffffff


	//   ....[8]....
        /*0098*/ 	.word	0xffffffff


	//   ....[9]....
        /*009c*/ 	.word	0xffffffff


	//   ....[10]....
        /*00a0*/ 	.word	0xffffffff


	//   ....[11]....
        /*00a4*/ 	.word	0xffffffff


	//   ....[12]....
        /*00a8*/ 	.word	0xffffffff


	//   ....[13]....
        /*00ac*/ 	.word	0xffffffff


	//----- nvinfo : EIATTR_COOP_GROUP_INSTR_OFFSETS
	.align		4
.L_41:
        /*00b0*/ 	.byte	0x04, 0x28
        /*00b2*/ 	.short	(.L_43 - .L_42)


	//   ....[0]....
.L_42:
        /*00b4*/ 	.word	0x000000c0


	//   ....[1]....
        /*00b8*/ 	.word	0x00000500


	//   ....[2]....
        /*00bc*/ 	.word	0x000006a0


	//   ....[3]....
        /*00c0*/ 	.word	0x00000810


	//   ....[4]....
        /*00c4*/ 	.word	0x00000900


	//   ....[5]....
        /*00c8*/ 	.word	0x00000a60


	//   ....[6]....
        /*00cc*/ 	.word	0x00000bf0


	//   ....[7]....
        /*00d0*/ 	.word	0x00000e30


	//   ....[8]....
        /*00d4*/ 	.word	0x00002150


	//   ....[9]....
        /*00d8*/ 	.word	0x00002fc0


	//   ....[10]....
        /*00dc*/ 	.word	0x00003490


	//   ....[11]....
        /*00e0*/ 	.word	0x000034c0


	//   ....[12]....
        /*00e4*/ 	.word	0x000042a0


	//   ....[13]....
        /*00e8*/ 	.word	0x000044b0


	//----- nvinfo : EIATTR_VRC_CTA_INIT_COUNT
	.align		4
.L_43:
        /*00ec*/ 	.byte	0x02, 0x4a
        /*00ee*/ 	.byte	0x80
	.zero		1


	//----- nvinfo : EIATTR_SYSCALL_OFFSETS
	.align		4
        /*00f0*/ 	.byte	0x04, 0x46
        /*00f2*/ 	.short	(.L_45 - .L_44)


	//   ....[0]....
.L_44:
        /*00f4*/ 	.word	0x00005df0


	//   ....[1]....
        /*00f8*/ 	.word	0x00005ee0


	//   ....[2]....
        /*00fc*/ 	.word	0x00006720


	//   ....[3]....
        /*0100*/ 	.word	0x00007130


	//----- nvinfo : EIATTR_MBARRIER_INSTR_OFFSETS
	.align		4
.L_45:
        /*0104*/ 	.byte	0x04, 0x39
        /*0106*/ 	.short	(.L_47 - .L_46)


	//   ....[0]....
.L_46:
        /*0108*/ 	.word	0x000005f0
        /*010c*/ 	.word	0x000000ff
        /*0110*/ 	.word	0x00000000
        /*0114*/ 	.short	0x0100
        /*0116*/ 	.byte	0x08
	.zero		1


	//   ....[1]....
        /*0118*/ 	.word	0x00000600
        /*011c*/ 	.word	0x000000ff
        /*0120*/ 	.word	0x00000028
        /*0124*/ 	.short	0x0100
        /*0126*/ 	.byte	0x08
	.zero		1


	//   ....[2]....
        /*0128*/ 	.word	0x00000610
        /*012c*/ 	.word	0x000000ff
        /*0130*/ 	.word	0x00000008
        /*0134*/ 	.short	0x0100
        /*0136*/ 	.byte	0x08
	.zero		1


	//   ....[3]....
        /*0138*/ 	.word	0x00000620
        /*013c*/ 	.word	0x000000ff
        /*0140*/ 	.word	0x00000030
        /*0144*/ 	.short	0x0100
        /*0146*/ 	.byte	0x08
	.zero		1


	//   ....[4]....
        /*0148*/ 	.word	0x00000630
        /*014c*/ 	.word	0x000000ff
        /*0150*/ 	.word	0x00000010
        /*0154*/ 	.short	0x0100
        /*0156*/ 	.byte	0x08
	.zero		1


	//   ....[5]....
        /*0158*/ 	.word	0x00000640
        /*015c*/ 	.word	0x000000ff
        /*0160*/ 	.word	0x00000038
        /*0164*/ 	.short	0x0100
        /*0166*/ 	.byte	0x08
	.zero		1


	//   ....[6]....
        /*0168*/ 	.word	0x00000650
        /*016c*/ 	.word	0x000000ff
        /*0170*/ 	.word	0x00000018
        /*0174*/ 	.short	0x0100
        /*0176*/ 	.byte	0x08
	.zero		1


	//   ....[7]....
        /*0178*/ 	.word	0x00000660
        /*017c*/ 	.word	0x000000ff
        /*0180*/ 	.word	0x00000040
        /*0184*/ 	.short	0x0100
        /*0186*/ 	.byte	0x08
	.zero		1


	//   ....[8]....
        /*0188*/ 	.word	0x00000670
        /*018c*/ 	.word	0x000000ff
        /*0190*/ 	.word	0x00000020
        /*0194*/ 	.short	0x0100
        /*0196*/ 	.byte	0x08
	.zero		1


	//   ....[9]....
        /*0198*/ 	.word	0x00000680
        /*019c*/ 	.word	0x000000ff
        /*01a0*/ 	.word	0x00000048
        /*01a4*/ 	.short	0x0100
        /*01a6*/ 	.byte	0x08
	.zero		1


	//   ....[10]....
        /*01a8*/ 	.word	0x000007a0
        /*01ac*/ 	.word	0x000000ff
        /*01b0*/ 	.word	0x00000050
        /*01b4*/ 	.short	0x0100
        /*01b6*/ 	.byte	0x09
	.zero		1


	//   ....[11]....
        /*01b8*/ 	.word	0x000007b0
        /*01bc*/ 	.word	0x000000ff
        /*01c0*/ 	.word	0x00000068
        /*01c4*/ 	.short	0x0100
        /*01c6*/ 	.byte	0x09
	.zero		1


	//   ....[12]....
        /*01c8*/ 	.word	0x000007c0
        /*01cc*/ 	.word	0x000000ff
        /*01d0*/ 	.word	0x00000058
        /*01d4*/ 	.short	0x0100
        /*01d6*/ 	.byte	0x09
	.zero		1


	//   ....[13]....
        /*01d8*/ 	.word	0x000007d0
        /*01dc*/ 	.word	0x000000ff
        /*01e0*/ 	.word	0x00000070
        /*01e4*/ 	.short	0x0100
        /*01e6*/ 	.byte	0x09
	.zero		1


	//   ....[14]....
        /*01e8*/ 	.word	0x000007e0
        /*01ec*/ 	.word	0x000000ff
        /*01f0*/ 	.word	0x00000060
        /*01f4*/ 	.short	0x0100
        /*01f6*/ 	.byte	0x09
	.zero		1


	//   ....[15]....
        /*01f8*/ 	.word	0x000007f0
        /*01fc*/ 	.word	0x000000ff
        /*0200*/ 	.word	0x00000078
        /*0204*/ 	.short	0x0100
        /*0206*/ 	.byte	0x09
	.zero		1


	//   ....[16]....
        /*0208*/ 	.word	0x000008d0
        /*020c*/ 	.word	0x000000ff
        /*0210*/ 	.word	0x00000080
        /*0214*/ 	.short	0x0100
        /*0216*/ 	.byte	0x08
	.zero		1


	//   ....[17]....
        /*0218*/ 	.word	0x000008e0
        /*021c*/ 	.word	0x000000ff
        /*0220*/ 	.word	0x00000088
        /*0224*/ 	.short	0x0100
        /*0226*/ 	.byte	0x08
	.zero		1


	//   ....[18]....
        /*0228*/ 	.word	0x00000a10
        /*022c*/ 	.word	0x000000ff
        /*0230*/ 	.word	0x00000090
        /*0234*/ 	.short	0x0100
        /*0236*/ 	.byte	0x08
	.zero		1


	//   ....[19]....
        /*0238*/ 	.word	0x00000a20
        /*023c*/ 	.word	0x000000ff
        /*0240*/ 	.word	0x000000a0
        /*0244*/ 	.short	0x0100
        /*0246*/ 	.byte	0x08
	.zero		1


	//   ....[20]....
        /*0248*/ 	.word	0x00000a30
        /*024c*/ 	.word	0x000000ff
        /*0250*/ 	.word	0x00000098
        /*0254*/ 	.short	0x0100
        /*0256*/ 	.byte	0x08
	.zero		1


	//   ....[21]....
        /*0258*/ 	.word	0x00000a40
        /*025c*/ 	.word	0x000000ff
        /*0260*/ 	.word	0x000000a8
        /*0264*/ 	.short	0x0100
        /*0266*/ 	.byte	0x08
	.zero		1


	//   ....[22]....
        /*0268*/ 	.word	0x00000b60
        /*026c*/ 	.word	0x000000ff
        /*0270*/ 	.word	0x000000b0
        /*0274*/ 	.short	0x0100
        /*0276*/ 	.byte	0x09
	.zero		1


	//   ....[23]....
        /*0278*/ 	.word	0x00000b70
        /*027c*/ 	.word	0x000000ff
        /*0280*/ 	.word	0x000000d0
        /*0284*/ 	.short	0x0100
        /*0286*/ 	.byte	0x09
	.zero		1


	//   ....[24]....
        /*0288*/ 	.word	0x00000b80
        /*028c*/ 	.word	0x000000ff
        /*0290*/ 	.word	0x000000b8
        /*0294*/ 	.short	0x0100
        /*0296*/ 	.byte	0x09
	.zero		1


	//   ....[25]....
        /*0298*/ 	.word	0x00000b90
        /*029c*/ 	.word	0x000000ff
        /*02a0*/ 	.word	0x000000d8
        /*02a4*/ 	.short	0x0100
        /*02a6*/ 	.byte	0x09
	.zero		1


	//   ....[26]....
        /*02a8*/ 	.word	0x00000ba0
        /*02ac*/ 	.word	0x000000ff
        /*02b0*/ 	.word	0x000000c0
        /*02b4*/ 	.short	0x0100
        /*02b6*/ 	.byte	0x09
	.zero		1


	//   ....[27]....
        /*02b8*/ 	.word	0x00000bb0
        /*02bc*/ 	.word	0x000000ff
        /*02c0*/ 	.word	0x000000e0
        /*02c4*/ 	.short	0x0100
        /*02c6*/ 	.byte	0x09
	.zero		1


	//   ....[28]....
        /*02c8*/ 	.word	0x00000bc0
        /*02cc*/ 	.word	0x000000ff
        /*02d0*/ 	.word	0x000000c8
        /*02d4*/ 	.short	0x0100
        /*02d6*/ 	.byte	0x09
	.zero		1


	//   ....[29]....
        /*02d8*/ 	.word	0x00000bd0
        /*02dc*/ 	.word	0x000000ff
        /*02e0*/ 	.word	0x000000e8
        /*02e4*/ 	.short	0x0100
        /*02e6*/ 	.byte	0x09
	.zero		1


	//   ....[30]....
        /*02e8*/ 	.word	0x00000cc0
        /*02ec*/ 	.word	0x000000ff
        /*02f0*/ 	.word	0x000000f0
        /*02f4*/ 	.short	0x0100
        /*02f6*/ 	.byte	0x08
	.zero		1


	//   ....[31]....
        /*02f8*/ 	.word	0x00000cd0
        /*02fc*/ 	.word	0x000000ff
        /*0300*/ 	.word	0x00000100
        /*0304*/ 	.short	0x0100
        /*0306*/ 	.byte	0x08
	.zero		1


	//   ....[32]....
        /*0308*/ 	.word	0x00000ce0
        /*030c*/ 	.word	0x000000ff
        /*0310*/ 	.word	0x000000f8
        /*0314*/ 	.short	0x0100
        /*0316*/ 	.byte	0x08
	.zero		1


	//   ....[33]....
        /*0318*/ 	.word	0x00000cf0
        /*031c*/ 	.word	0x000000ff
        /*0320*/ 	.word	0x00000108
        /*0324*/ 	.short	0x0100
        /*0326*/ 	.byte	0x08
	.zero		1


	//   ....[34]....
        /*0328*/ 	.word	0x00000de0
        /*032c*/ 	.word	0x000000ff
        /*0330*/ 	.word	0x00000110
        /*0334*/ 	.short	0x0100
        /*0336*/ 	.byte	0x06
	.zero		1


	//   ....[35]....
        /*0338*/ 	.word	0x000017f0
        /*033c*/ 	.word	0x00000002
        /*0340*/ 	.word	0x00000100
        /*0344*/ 	.short	0x010a
        /*0346*/ 	.byte	0xff
	.zero		1


	//   ....[36]....
        /*0348*/ 	.word	0x00001820
        /*034c*/ 	.word	0x00000002
        /*0350*/ 	.word	0x000000f0
        /*0354*/ 	.short	0x0101
        /*0356*/ 	.byte	0xff
	.zero		1


	//   ....[37]....
        /*0358*/ 	.word	0x000018f0
        /*035c*/ 	.word	0x000000ff
        /*0360*/ 	.word	0x00000028
        /*0364*/ 	.short	0x010a
        /*0366*/ 	.byte	0x08
	.zero		1


	//   ....[38]....
        /*0368*/ 	.word	0x000019f0
        /*036c*/ 	.word	0x000000ff
        /*0370*/ 	.word	0x00000028
        /*0374*/ 	.short	0x010a
        /*0376*/ 	.byte	0x21
	.zero		1


	//   ....[39]....
        /*0378*/ 	.word	0x00001ba0
        /*037c*/ 	.word	0x000000ff
        /*0380*/ 	.word	0x00000028
        /*0384*/ 	.short	0x010a
        /*0386*/ 	.byte	0x08
	.zero		1


	//   ....[40]....
        /*0388*/ 	.word	0x00001d60
        /*038c*/ 	.word	0x000000ff
        /*0390*/ 	.word	0x00000088
        /*0394*/ 	.short	0x0101
        /*0396*/ 	.byte	0x04
	.zero		1


	//   ....[41]....
        /*0398*/ 	.word	0x00001d80
        /*039c*/ 	.word	0x000000ff
        /*03a0*/ 	.word	0x00000028
        /*03a4*/ 	.short	0x010a
        /*03a6*/ 	.byte	0x08
	.zero		1


	//   ....[42]....
        /*03a8*/ 	.word	0x00001e00
        /*03ac*/ 	.word	0x000000ff
        /*03b0*/ 	.word	0x00000028
        /*03b4*/ 	.short	0x010a
        /*03b6*/ 	.byte	0x21
	.zero		1


	//   ....[43]....
        /*03b8*/ 	.word	0x00001f90
        /*03bc*/ 	.word	0x000000ff
        /*03c0*/ 	.word	0x00000028
        /*03c4*/ 	.short	0x010a
        /*03c6*/ 	.byte	0x08
	.zero		1


	//   ....[44]....
        /*03c8*/ 	.word	0x00002180
        /*03cc*/ 	.word	0x00000002
        /*03d0*/ 	.word	0x00000090
        /*03d4*/ 	.short	0x010a
        /*03d6*/ 	.byte	0xff
	.zero		1


	//   ....[45]....
        /*03d8*/ 	.word	0x00002240
        /*03dc*/ 	.word	0x00000002
        /*03e0*/ 	.word	0x00000000
        /*03e4*/ 	.short	0x0101
        /*03e6*/ 	.byte	0xff
	.zero		1


	//   ....[46]....
        /*03e8*/ 	.word	0x000027a0
        /*03ec*/ 	.word	0x000000ff
        /*03f0*/ 	.word	0x00000000
        /*03f4*/ 	.short	0x010a
        /*03f6*/ 	.byte	0x05
	.zero		1


	//   ....[47]....
        /*03f8*/ 	.word	0x00002830
        /*03fc*/ 	.word	0x000000ff
        /*0400*/ 	.word	0x00000000
        /*0404*/ 	.short	0x010a
        /*0406*/ 	.byte	0x05
	.zero		1


	//   ....[48]....
        /*0408*/ 	.word	0x000028c0
        /*040c*/ 	.word	0x000000ff
        /*0410*/ 	.word	0x00000000
        /*0414*/ 	.short	0x010a
        /*0416*/ 	.byte	0x05
	.zero		1


	//   ....[49]....
        /*0418*/ 	.word	0x00002950
        /*041c*/ 	.word	0x000000ff
        /*0420*/ 	.word	0x00000000
        /*0424*/ 	.short	0x010a
        /*0426*/ 	.byte	0x05
	.zero		1


	//   ....[50]....
        /*0428*/ 	.word	0x000029f0
        /*042c*/ 	.word	0x00000000
        /*0430*/ 	.word	0x00000000
        /*0434*/ 	.short	0x010a
        /*0436*/ 	.byte	0xff
	.zero		1


	//   ....[51]....
        /*0438*/ 	.word	0x00002b20
        /*043c*/ 	.word	0x00000000
        /*0440*/ 	.word	0x000000f0
        /*0444*/ 	.short	0x010a
        /*0446*/ 	.byte	0xff
	.zero		1


	//   ....[52]....
        /*0448*/ 	.word	0x00002b90
        /*044c*/ 	.word	0x00000000
        /*0450*/ 	.word	0x00000000
        /*0454*/ 	.short	0x0101
        /*0456*/ 	.byte	0xff
	.zero		1


	//   ....[53]....
        /*0458*/ 	.word	0x00002bb0
        /*045c*/ 	.word	0x000000ff
        /*0460*/ 	.word	0x000000a0
        /*0464*/ 	.short	0x010a
        /*0466*/ 	.byte	0x05
	.zero		1


	//   ....[54]....
        /*0468*/ 	.word	0x00002cd0
        /*046c*/ 	.word	0x00000000
        /*0470*/ 	.word	0x00000090
        /*0474*/ 	.short	0x010a
        /*0476*/ 	.byte	0xff
	.zero		1


	//   ....[55]....
        /*0478*/ 	.word	0x00002dd0
        /*047c*/ 	.word	0x00000000
        /*0480*/ 	.word	0x00000000
        /*0484*/ 	.short	0x0101
        /*0486*/ 	.byte	0xff
	.zero		1


	//   ....[56]....
        /*0488*/ 	.word	0x00002e60
        /*048c*/ 	.word	0x000000ff
        /*0490*/ 	.word	0x000000a0
        /*0494*/ 	.short	0x0106
        /*0496*/ 	.byte	0x05
	.zero		1


	//   ....[57]....
        /*0498*/ 	.word	0x00002e80
        /*049c*/ 	.word	0x000000ff
        /*04a0*/ 	.word	0x000000a0
        /*04a4*/ 	.short	0x010a
        /*04a6*/ 	.byte	0x05
	.zero		1


	//   ....[58]....
        /*04a8*/ 	.word	0x00002f10
        /*04ac*/ 	.word	0x000000ff
        /*04b0*/ 	.word	0x000000a0
        /*04b4*/ 	.short	0x0106
        /*04b6*/ 	.byte	0x04
	.zero		1


	//   ....[59]....
        /*04b8*/ 	.word	0x00002f50
        /*04bc*/ 	.word	0x00000000
        /*04c0*/ 	.word	0x000000a0
        /*04c4*/ 	.short	0x010a
        /*04c6*/ 	.byte	0xff
	.zero		1


	//   ....[60]....
        /*04c8*/ 	.word	0x00003190
        /*04cc*/ 	.word	0x000000ff
        /*04d0*/ 	.word	0x00000008
        /*04d4*/ 	.short	0x010a
        /*04d6*/ 	.byte	0x06
	.zero		1


	//   ....[61]....
        /*04d8*/ 	.word	0x000031b0
        /*04dc*/ 	.word	0x000000ff
        /*04e0*/ 	.word	0x00000008
        /*04e4*/ 	.short	0x010a
        /*04e6*/ 	.byte	0x06
	.zero		1


	//   ....[62]....
        /*04e8*/ 	.word	0x00003340
        /*04ec*/ 	.word	0x000000ff
        /*04f0*/ 	.word	0x00000008
        /*04f4*/ 	.short	0x010a
        /*04f6*/ 	.byte	0x06
	.zero		1


	//   ....[63]....
        /*04f8*/ 	.word	0x00003360
        /*04fc*/ 	.word	0x000000ff
        /*0500*/ 	.word	0x00000008
        /*0504*/ 	.short	0x010a
        /*0506*/ 	.byte	0x06
	.zero		1


	//   ....[64]....
        /*0508*/ 	.word	0x00003420
        /*050c*/ 	.word	0x000000ff
        /*0510*/ 	.word	0x00000000
        /*0514*/ 	.short	0x0101
        /*0516*/ 	.byte	0x07
	.zero		1


	//   ....[65]....
        /*0518*/ 	.word	0x000037e0
        /*051c*/ 	.word	0x00000000
        /*0520*/ 	.word	0x00000090
        /*0524*/ 	.short	0x010a
        /*0526*/ 	.byte	0xff
	.zero		1


	//   ....[66]....
        /*0528*/ 	.word	0x000038a0
        /*052c*/ 	.word	0x00000000
        /*0530*/ 	.word	0x00000000
        /*0534*/ 	.short	0x0101
        /*0536*/ 	.byte	0xff
	.zero		1


	//   ....[67]....
        /*0538*/ 	.word	0x00003950
        /*053c*/ 	.word	0x000000ff
        /*0540*/ 	.word	0x00000000
        /*0544*/ 	.short	0x010a
        /*0546*/ 	.byte	0x09
	.zero		1


	//   ....[68]....
        /*0548*/ 	.word	0x00003970
        /*054c*/ 	.word	0x000000ff
        /*0550*/ 	.word	0x000000d0
        /*0554*/ 	.short	0x010a
        /*0556*/ 	.byte	0x08
	.zero		1


	//   ....[69]....
        /*0558*/ 	.word	0x00003a20
        /*055c*/ 	.word	0x000000ff
        /*0560*/ 	.word	0x00000000
        /*0564*/ 	.short	0x010a
        /*0566*/ 	.byte	0x0e
	.zero		1


	//   ....[70]....
        /*0568*/ 	.word	0x00003b50
        /*056c*/ 	.word	0x000000ff
        /*0570*/ 	.word	0x00000000
        /*0574*/ 	.short	0x010a
        /*0576*/ 	.byte	0x26
	.zero		1


	//   ....[71]....
        /*0578*/ 	.word	0x00003f90
        /*057c*/ 	.word	0x000000ff
        /*0580*/ 	.word	0x00000000
        /*0584*/ 	.short	0x010a
        /*0586*/ 	.byte	0x08
	.zero		1


	//   ....[72]....
        /*0588*/ 	.word	0x00004020
        /*058c*/ 	.word	0x000000ff
        /*0590*/ 	.word	0x00000000
        /*0594*/ 	.short	0x010a
        /*0596*/ 	.byte	0x08
	.zero		1


	//   ....[73]....
        /*0598*/ 	.word	0x000040b0
        /*059c*/ 	.word	0x000000ff
        /*05a0*/ 	.word	0x00000000
        /*05a4*/ 	.short	0x010a
        /*05a6*/ 	.byte	0x08
	.zero		1


	//   ....[74]....
        /*05a8*/ 	.word	0x00004150
        /*05ac*/ 	.word	0x00000000
        /*05b0*/ 	.word	0x00000000
        /*05b4*/ 	.short	0x010a
        /*05b6*/ 	.byte	0xff
	.zero		1


	//   ....[75]....
        /*05b8*/ 	.word	0x00004190
        /*05bc*/ 	.word	0x00000000
        /*05c0*/ 	.word	0x00000000
        /*05c4*/ 	.short	0x010a
        /*05c6*/ 	.byte	0xff
	.zero		1


	//   ....[76]....
        /*05c8*/ 	.word	0x00004200
        /*05cc*/ 	.word	0x000000ff
        /*05d0*/ 	.word	0x00000000
        /*05d4*/ 	.short	0x0101
        /*05d6*/ 	.byte	0x05
	.zero		1


	//   ....[77]....
        /*05d8*/ 	.word	0x00004240
        /*05dc*/ 	.word	0x000000ff
        /*05e0*/ 	.word	0x00000110
        /*05e4*/ 	.short	0x010a
        /*05e6*/ 	.byte	0x07
	.zero		1


	//   ....[78]....
        /*05e8*/ 	.word	0x00004290
        /*05ec*/ 	.word	0x000000ff
        /*05f0*/ 	.word	0x00000000
        /*05f4*/ 	.short	0x0101
        /*05f6*/ 	.byte	0x05
	.zero		1


	//   ....[79]....
        /*05f8*/ 	.word	0x00004690
        /*05fc*/ 	.word	0x00000000
        /*0600*/ 	.word	0x00000090
        /*0604*/ 	.short	0x010a
        /*0606*/ 	.byte	0xff
	.zero		1


	//   ....[80]....
        /*0608*/ 	.word	0x00004750
        /*060c*/ 	.word	0x00000000
        /*0610*/ 	.word	0x00000000
        /*0614*/ 	.short	0x0101
        /*0616*/ 	.byte	0xff
	.zero		1


	//   ....[81]....
        /*0618*/ 	.word	0x00004a70
        /*061c*/ 	.word	0x000000ff
        /*0620*/ 	.word	0x00000088
        /*0624*/ 	.short	0x010a
        /*0626*/ 	.byte	0x06
	.zero		1


	//   ....[82]....
        /*0628*/ 	.word	0x00004c90
        /*062c*/ 	.word	0x000000ff
        /*0630*/ 	.word	0x00000068
        /*0634*/ 	.short	0x010a
        /*0636*/ 	.byte	0x0f
	.zero		1


	//   ....[83]....
        /*0638*/ 	.word	0x00004f10
        /*063c*/ 	.word	0x000000ff
        /*0640*/ 	.word	0x00000050
        /*0644*/ 	.short	0x010b
        /*0646*/ 	.byte	0x0f
	.zero		1


	//   ....[84]....
        /*0648*/ 	.word	0x00004f80
        /*064c*/ 	.word	0x000000ff
        /*0650*/ 	.word	0x00000000
        /*0654*/ 	.short	0x0101
        /*0656*/ 	.byte	0x10
	.zero		1


	//   ....[85]....
        /*0658*/ 	.word	0x00004f90
        /*065c*/ 	.word	0x000000ff
        /*0660*/ 	.word	0x00000068
        /*0664*/ 	.short	0x010a
        /*0666*/ 	.byte	0x0d
	.zero		1


	//   ....[86]....
        /*0668*/ 	.word	0x00005240
        /*066c*/ 	.word	0x000000ff
        /*0670*/ 	.word	0x00000050
        /*0674*/ 	.short	0x010b
        /*0676*/ 	.byte	0x0d
	.zero		1


	//   ....[87]....
        /*0678*/ 	.word	0x000052b0
        /*067c*/ 	.word	0x000000ff
        /*0680*/ 	.word	0x00000000
        /*0684*/ 	.short	0x0101
        /*0686*/ 	.byte	0x0f
	.zero		1


	//   ....[88]....
        /*0688*/ 	.word	0x00005300
        /*068c*/ 	.word	0x000000ff
        /*0690*/ 	.word	0x00000000
        /*0694*/ 	.short	0x010a
        /*0696*/ 	.byte	0x04
	.zero		1


	//   ....[89]....
        /*0698*/ 	.word	0x00005390
        /*069c*/ 	.word	0x000000ff
        /*06a0*/ 	.word	0x00000000
        /*06a4*/ 	.short	0x010a
        /*06a6*/ 	.byte	0x04
	.zero		1


	//   ....[90]....
        /*06a8*/ 	.word	0x00005430
        /*06ac*/ 	.word	0x00000000
        /*06b0*/ 	.word	0x00000000
        /*06b4*/ 	.short	0x010a
        /*06b6*/ 	.byte	0xff
	.zero		1


	//   ....[91]....
        /*06b8*/ 	.word	0x000057c0
        /*06bc*/ 	.word	0x00000000
        /*06c0*/ 	.word	0x00000090
        /*06c4*/ 	.short	0x010a
        /*06c6*/ 	.byte	0xff
	.zero		1


	//   ....[92]....
        /*06c8*/ 	.word	0x000058d0
        /*06cc*/ 	.word	0x00000000
        /*06d0*/ 	.word	0x00000000
        /*06d4*/ 	.short	0x0101
        /*06d6*/ 	.byte	0xff
	.zero		1


	//   ....[93]....
        /*06d8*/ 	.word	0x00006370
        /*06dc*/ 	.word	0x00000000
        /*06e0*/ 	.word	0x00000050
        /*06e4*/ 	.short	0x010a
        /*06e6*/ 	.byte	0xff
	.zero		1


	//   ....[94]....
        /*06e8*/ 	.word	0x000063e0
        /*06ec*/ 	.word	0x00000051
        /*06f0*/ 	.word	0x000000b0
        /*06f4*/ 	.short	0x010a
        /*06f6*/ 	.byte	0xff
	.zero		1


	//   ....[95]....
        /*06f8*/ 	.word	0x000064d0
        /*06fc*/ 	.word	0x00000000
        /*0700*/ 	.word	0x00000050
        /*0704*/ 	.short	0x010a
        /*0706*/ 	.byte	0xff
	.zero		1


	//   ....[96]....
        /*0708*/ 	.word	0x00006600
        /*070c*/ 	.word	0x00000051
        /*0710*/ 	.word	0x000000b0
        /*0714*/ 	.short	0x010a
        /*0716*/ 	.byte	0xff
	.zero		1


	//   ....[97]....
        /*0718*/ 	.word	0x00006e70
        /*071c*/ 	.word	0x00000000
        /*0720*/ 	.word	0x00000000
        /*0724*/ 	.short	0x0101
        /*0726*/ 	.byte	0xff
	.zero		1


	//   ....[98]....
        /*0728*/ 	.word	0x00006e80
        /*072c*/ 	.word	0x00000002
        /*0730*/ 	.word	0x00000050
        /*0734*/ 	.short	0x010a
        /*0736*/ 	.byte	0xff
	.zero		1


	//   ....[99]....
        /*0738*/ 	.word	0x00006f50
        /*073c*/ 	.word	0x00000002
        /*0740*/ 	.word	0x00000050
        /*0744*/ 	.short	0x010a
        /*0746*/ 	.byte	0xff
	.zero		1


	//   ....[100]....
        /*0748*/ 	.word	0x00007290
        /*074c*/ 	.word	0x00000051
        /*0750*/ 	.word	0x00000000
        /*0754*/ 	.short	0x0101
        /*0756*/ 	.byte	0xff
	.zero		1


	//   ....[101]....
        /*0758*/ 	.word	0x00007940
        /*075c*/ 	.word	0x00000000
        /*0760*/ 	.word	0x00000000
        /*0764*/ 	.short	0x0101
        /*0766*/ 	.byte	0xff
	.zero		1


	//   ....[102]....
        /*0768*/ 	.word	0x00007bb0
        /*076c*/ 	.word	0x000000ff
        /*0770*/ 	.word	0x00000000
        /*0774*/ 	.short	0x0101
        /*0776*/ 	.byte	0x04
	.zero		1


	//   ....[103]....
        /*0778*/ 	.word	0x00007bd0
        /*077c*/ 	.word	0x00000002
        /*0780*/ 	.word	0x00000100
        /*0784*/ 	.short	0x010a
        /*0786*/ 	.byte	0xff
	.zero		1


	//   ....[104]....
        /*0788*/ 	.word	0x00007c30
        /*078c*/ 	.word	0x00000002
        /*0790*/ 	.word	0x00000028
        /*0794*/ 	.short	0x010a
        /*0796*/ 	.byte	0xff
	.zero		1


	//   ....[105]....
        /*0798*/ 	.word	0x00007c90
        /*079c*/ 	.word	0x00000002
        /*07a0*/ 	.word	0x00000028
        /*07a4*/ 	.short	0x010a
        /*07a6*/ 	.byte	0xff
	.zero		1


	//   ....[106]....
        /*07a8*/ 	.word	0x00007ce0
        /*07ac*/ 	.word	0x00000002
        /*07b0*/ 	.word	0x00000090
        /*07b4*/ 	.short	0x010a
        /*07b6*/ 	.byte	0xff
	.zero		1


	//   ....[107]....
        /*07b8*/ 	.word	0x00007d40
        /*07bc*/ 	.word	0x00000000
        /*07c0*/ 	.word	0x00000000
        /*07c4*/ 	.short	0x010a
        /*07c6*/ 	.byte	0xff
	.zero		1


	//   ....[108]....
        /*07c8*/ 	.word	0x00007da0
        /*07cc*/ 	.word	0x00000000
        /*07d0*/ 	.word	0x00000000
        /*07d4*/ 	.short	0x010a
        /*07d6*/ 	.byte	0xff
	.zero		1


	//   ....[109]....
        /*07d8*/ 	.word	0x00007e00
        /*07dc*/ 	.word	0x00000000
        /*07e0*/ 	.word	0x00000000
        /*07e4*/ 	.short	0x010a
        /*07e6*/ 	.byte	0xff
	.zero		1


	//   ....[110]....
        /*07e8*/ 	.word	0x00007e60
        /*07ec*/ 	.word	0x00000000
        /*07f0*/ 	.word	0x00000000
        /*07f4*/ 	.short	0x010a
        /*07f6*/ 	.byte	0xff
	.zero		1


	//   ....[111]....
        /*07f8*/ 	.word	0x00007eb0
        /*07fc*/ 	.word	0x00000000
        /*0800*/ 	.word	0x000000f0
        /*0804*/ 	.short	0x010a
        /*0806*/ 	.byte	0xff
	.zero		1


	//   ....[112]....
        /*0808*/ 	.word	0x00007f10
        /*080c*/ 	.word	0x00000000
        /*0810*/ 	.word	0x000000a0
        /*0814*/ 	.short	0x010a
        /*0816*/ 	.byte	0xff
	.zero		1


	//   ....[113]....
        /*0818*/ 	.word	0x00007f60
        /*081c*/ 	.word	0x00000000
        /*0820*/ 	.word	0x00000090
        /*0824*/ 	.short	0x010a
        /*0826*/ 	.byte	0xff
	.zero		1


	//   ....[114]....
        /*0828*/ 	.word	0x00007fc0
        /*082c*/ 	.word	0x00000000
        /*0830*/ 	.word	0x000000a0
        /*0834*/ 	.short	0x010a
        /*0836*/ 	.byte	0xff
	.zero		1


	//   ....[115]....
        /*0838*/ 	.word	0x00008020
        /*083c*/ 	.word	0x00000004
        /*0840*/ 	.word	0x00000008
        /*0844*/ 	.short	0x010a
        /*0846*/ 	.byte	0xff
	.zero		1


	//   ....[116]....
        /*0848*/ 	.word	0x00008100
        /*084c*/ 	.word	0x00000002
        /*0850*/ 	.word	0x00000008
        /*0854*/ 	.short	0x010a
        /*0856*/ 	.byte	0xff
	.zero		1


	//   ....[117]....
        /*0858*/ 	.word	0x00008150
        /*085c*/ 	.word	0x00000000
        /*0860*/ 	.word	0x00000090
        /*0864*/ 	.short	0x010a
        /*0866*/ 	.byte	0xff
	.zero		1


	//   ....[118]....
        /*0868*/ 	.word	0x000081b0
        /*086c*/ 	.word	0x00000000
        /*0870*/ 	.word	0x000000d0
        /*0874*/ 	.short	0x010a
        /*0876*/ 	.byte	0xff
	.zero		1


	//   ....[119]....
        /*0878*/ 	.word	0x00008210
        /*087c*/ 	.word	0x00000000
        /*0880*/ 	.word	0x00000000
        /*0884*/ 	.short	0x010a
        /*0886*/ 	.byte	0xff
	.zero		1


	//   ....[120]....
        /*0888*/ 	.word	0x00008270
        /*088c*/ 	.word	0x00000000
        /*0890*/ 	.word	0x00000000
        /*0894*/ 	.short	0x010a
        /*0896*/ 	.byte	0xff
	.zero		1


	//   ....[121]....
        /*0898*/ 	.word	0x000082d0
        /*089c*/ 	.word	0x00000000
        /*08a0*/ 	.word	0x00000000
        /*08a4*/ 	.short	0x010a
        /*08a6*/ 	.byte	0xff
	.zero		1


	//   ....[122]....
        /*08a8*/ 	.word	0x00008330
        /*08ac*/ 	.word	0x00000000
        /*08b0*/ 	.word	0x00000000
        /*08b4*/ 	.short	0x010a
        /*08b6*/ 	.byte	0xff
	.zero		1


	//   ....[123]....
        /*08b8*/ 	.word	0x00008390
        /*08bc*/ 	.word	0x00000000
        /*08c0*/ 	.word	0x00000110
        /*08c4*/ 	.short	0x010a
        /*08c6*/ 	.byte	0xff
	.zero		1


	//   ....[124]....
        /*08c8*/ 	.word	0x000083e0
        /*08cc*/ 	.word	0x00000000
        /*08d0*/ 	.word	0x00000090
        /*08d4*/ 	.short	0x010a
        /*08d6*/ 	.byte	0xff
	.zero		1


	//   ....[125]....
        /*08d8*/ 	.word	0x00008440
        /*08dc*/ 	.word	0x00000000
        /*08e0*/ 	.word	0x00000088
        /*08e4*/ 	.short	0x010a
        /*08e6*/ 	.byte	0xff
	.zero		1


	//   ....[126]....
        /*08e8*/ 	.word	0x000084a0
        /*08ec*/ 	.word	0x00000000
        /*08f0*/ 	.word	0x00000068
        /*08f4*/ 	.short	0x010a
        /*08f6*/ 	.byte	0xff
	.zero		1


	//   ....[127]....
        /*08f8*/ 	.word	0x00008500
        /*08fc*/ 	.word	0x00000000
        /*0900*/ 	.word	0x00000068
        /*0904*/ 	.short	0x010a
        /*0906*/ 	.byte	0xff
	.zero		1


	//   ....[128]....
        /*0908*/ 	.word	0x00008560
        /*090c*/ 	.word	0x00000000
        /*0910*/ 	.word	0x00000000
        /*0914*/ 	.short	0x010a
        /*0916*/ 	.byte	0xff
	.zero		1


	//   ....[129]....
        /*0918*/ 	.word	0x000085c0
        /*091c*/ 	.word	0x00000000
        /*0920*/ 	.word	0x00000000
        /*0924*/ 	.short	0x010a
        /*0926*/ 	.byte	0xff
	.zero		1


	//   ....[130]....
        /*0928*/ 	.word	0x00008610
        /*092c*/ 	.word	0x00000000
        /*0930*/ 	.word	0x00000090
        /*0934*/ 	.short	0x010a
        /*0936*/ 	.byte	0xff
	.zero		1


	//   ....[131]....
        /*0938*/ 	.word	0x00008660
        /*093c*/ 	.word	0x00000000
        /*0940*/ 	.word	0x00000050
        /*0944*/ 	.short	0x010a
        /*0946*/ 	.byte	0xff
	.zero		1


	//   ....[132]....
        /*0948*/ 	.word	0x000086b0
        /*094c*/ 	.word	0x00000051
        /*0950*/ 	.word	0x000000b0
        /*0954*/ 	.short	0x010a
        /*0956*/ 	.byte	0xff
	.zero		1


	//   ....[133]....
        /*0958*/ 	.word	0x00008700
        /*095c*/ 	.word	0x00000002
        /*0960*/ 	.word	0x00000050
        /*0964*/ 	.short	0x010a
        /*0966*/ 	.byte	0xff
	.zero		1


	//----- nvinfo : EIATTR_NUM_MBARRIERS
	.align		4
.L_47:
        /*0968*/ 	.byte	0x03, 0x38
        /*096a*/ 	.short	0x0023


	//----- nvinfo : EIATTR_EXIT_INSTR_OFFSETS
	.align		4
        /*096c*/ 	.byte	0x04, 0x1c
        /*096e*/ 	.short	(.L_49 - .L_48)


	//   ....[0]....
.L_48:
        /*0970*/ 	.word	0x00002a20


	//   ....[1]....
        /*0974*/ 	.word	0x00002f20


	//   ....[2]....
        /*0978*/ 	.word	0x00002f80


	//   ....[3]....
        /*097c*/ 	.word	0x000044c0


	//   ....[4]....
        /*0980*/ 	.word	0x00005460


	//   ....[5]....
        /*0984*/ 	.word	0x000054a0


	//   ....[6]....
        /*0988*/ 	.word	0x00007aa0


	//   ....[7]....
        /*098c*/ 	.word	0x00007b20


	//   ....[8]....
        /*0990*/ 	.word	0x00007b50


	//   ....[9]....
        /*0994*/ 	.word	0x00007bc0


	//----- nvinfo : EIATTR_MAX_THREADS
	.align		4
.L_49:
        /*0998*/ 	.byte	0x04, 0x05
        /*099a*/ 	.short	(.L_51 - .L_50)
.L_50:
        /*099c*/ 	.word	0x00000100
        /*09a0*/ 	.word	0x00000001
        /*09a4*/ 	.word	0x00000001


	//----- nvinfo : EIATTR_CRS_STACK_SIZE
	.align		4
.L_51:
        /*09a8*/ 	.byte	0x04, 0x1e
        /*09aa*/ 	.short	(.L_53 - .L_52)
.L_52:
        /*09ac*/ 	.word	0x00000000


	//----- nvinfo : EIATTR_CBANK_PARAM_SIZE
	.align		4
.L_53:
        /*09b0*/ 	.byte	0x03, 0x19
        /*09b2*/ 	.short	0x0800


	//----- nvinfo : EIATTR_PARAM_CBANK
	.align		4
        /*09b4*/ 	.byte	0x04, 0x0a
        /*09b6*/ 	.short	(.L_55 - .L_54)
	.align		4
.L_54:
        /*09b8*/ 	.word	index@(.nv.constant0._ZN7cutlass13device_kernelINS_4gemm6kernel13GemmUniversalIN4cute5tupleIJiiiiEEENS1_10collective13CollectiveMmaINS1_35MainloopSm100TmaUmmaWarpSpecializedILi5ELi2ELi4ENS5_IJNS4_1CILi2EEENSA_ILi1EEESC_EEEEENS5_IJNSA_ILi128EEENSA_ILi64EEESG_EEENS_10tfloat32_tENS5_IJlSC_lEEESI_SJ_NS4_8TiledMMAINS4_8MMA_AtomIJNS4_23SM100_MMA_TF32_2x1SM_SSISI_SI_fLi128ELi64ELNS4_4UMMA5MajorE0ELSO_0ELNSN_7ScaleInE0ELSP_0EEEEEENS4_6LayoutINS5_IJSC_SC_SC_EEENS5_IJNSA_ILi0EEESU_SU_EEEEENS5_IJNS4_10UnderscoreESX_SX_EEEEENS4_18SM100_TMA_2SM_LOADENS4_14ComposedLayoutINS4_7SwizzleILi3ELi4ELi3EEENS4_18smem_ptr_flag_bitsILi32EEENSS_INS5_IJNSA_ILi8EEENSA_ILi32EEEEEENS5_IJS17_SC_EEEEEEEvNS4_8identityES10_S1B_vS1C_EENS_8epilogue10collective18CollectiveEpilogueINS1E_23Sm100TmaWarpSpecializedILi3ELi2ELi16ELb1ELb0EEEJNS5_IJSG_SG_SG_EEENS5_IJNSS_ISG_SC_EENSS_INS5_IJNSA_ILi16EEESB_EEENS5_IJSC_S17_EEEEEEEESI_SJ_SI_SJ_NS1E_6fusion15FusionCallbacksIS1I_NS1Q_17LinearCombinationISI_fSI_fLNS_15FloatRoundStyleE2EEES1J_S1P_JEEENS4_5SM1004TMEM4LOAD26SM100_TMEM_LOAD_32dp32b16xENS4_13SM90_TMA_LOADENS11_INS12_ILi2ELi4ELi3EEES15_NSS_INS5_IJS16_S1L_EEENS5_IJS1L_SC_EEEEEEENS4_39AutoVectorizingCopyWithAssumedAlignmentILi128EEENS4_14SM90_TMA_STOREES25_S27_S27_EEEvvEEEEvNT_6ParamsE)
        /*09bc*/ 	.short	0x0380
        /*09be*/ 	.short	0x0800


	//----- nvinfo : EIATTR_SW_WAR
	.align		4
.L_55:
        /*09c0*/ 	.byte	0x04, 0x36
        /*09c2*/ 	.short	(.L_57 - .L_56)
.L_56:
        /*09c4*/ 	.word	0x00000008
.L_57:


//--------------------- .nv.callgraph             --------------------------
	.section	.nv.callgraph,"",@"SHT_CUDA_CALLGRAPH"
	.align	4
	.sectionentsize	8
	.align		4
        /*0000*/ 	.word	0x00000000
	.align		4
        /*0004*/ 	.word	0xffffffff
	.align		4
        /*0008*/ 	.word	index@(_ZN7cutlass13device_kernelINS_4gemm6kernel13GemmUniversalIN4cute5tupleIJiiiiEEENS1_10collective13CollectiveMmaINS1_35MainloopSm100TmaUmmaWarpSpecializedILi5ELi2ELi4ENS5_IJNS4_1CILi2EEENSA_ILi1EEESC_EEEEENS5_IJNSA_ILi128EEENSA_ILi64EEESG_EEENS_10tfloat32_tENS5_IJlSC_lEEESI_SJ_NS4_8TiledMMAINS4_8MMA_AtomIJNS4_23SM100_MMA_TF32_2x1SM_SSISI_SI_fLi128ELi64ELNS4_4UMMA5MajorE0ELSO_0ELNSN_7ScaleInE0ELSP_0EEEEEENS4_6LayoutINS5_IJSC_SC_SC_EEENS5_IJNSA_ILi0EEESU_SU_EEEEENS5_IJNS4_10UnderscoreESX_SX_EEEEENS4_18SM100_TMA_2SM_LOADENS4_14ComposedLayoutINS4_7SwizzleILi3ELi4ELi3EEENS4_18smem_ptr_flag_bitsILi32EEENSS_INS5_IJNSA_ILi8EEENSA_ILi32EEEEEENS5_IJS17_SC_EEEEEEEvNS4_8identityES10_S1B_vS1C_EENS_8epilogue10collective18CollectiveEpilogueINS1E_23Sm100TmaWarpSpecializedILi3ELi2ELi16ELb1ELb0EEEJNS5_IJSG_SG_SG_EEENS5_IJNSS_ISG_SC_EENSS_INS5_IJNSA_ILi16EEESB_EEENS5_IJSC_S17_EEEEEEEESI_SJ_SI_SJ_NS1E_6fusion15FusionCallbacksIS1I_NS1Q_17LinearCombinationISI_fSI_fLNS_15FloatRoundStyleE2EEES1J_S1P_JEEENS4_5SM1004TMEM4LOAD26SM100_TMEM_LOAD_32dp32b16xENS4_13SM90_TMA_LOADENS11_INS12_ILi2ELi4ELi3EEES15_NSS_INS5_IJS16_S1L_EEENS5_IJS1L_SC_EEEEEEENS4_39AutoVectorizingCopyWithAssumedAlignmentILi128EEENS4_14SM90_TMA_STOREES25_S27_S27_EEEvvEEEEvNT_6ParamsE)
	.align		4
        /*000c*/ 	.word	index@(__assertfail)
	.align		4
        /*0010*/ 	.word	0x00000000
	.align		4
        /*0014*/ 	.word	0xfffffffe
	.align		4
        /*0018*/ 	.word	0x00000000
	.align		4
        /*001c*/ 	.word	0xfffffffd
	.align		4
        /*0020*/ 	.word	0x00000000
	.align		4
        /*0024*/ 	.word	0xfffffffc


//--------------------- .nv.constant4             --------------------------
	.section	.nv.constant4,"a",@progbits
	.align	8
	.align		8
.nv.constant4:
        /*0000*/ 	.dword	__assertfail
	.align		8
        /*0008*/ 	.dword	__unnamed_1
	.align		8
        /*0010*/ 	.dword	__unnamed_2
	.align		8
        /*0018*/ 	.dword	_ZN40_INTERNAL_66ecab2f_4_k_cu_c14847ff_106794cuda3std3__45__cpo5beginE
	.align		8
        /*0020*/ 	.dword	_ZN40_INTERNAL_66ecab2f_4_k_cu_c14847ff_106794cuda3std3__45__cpo3endE
	.align		8
        /*0028*/ 	.dword	_ZN40_INTERNAL_66ecab2f_4_k_cu_c14847ff_106794cuda3std3__45__cpo6cbeginE
	.align		8
        /*0030*/ 	.dword	_ZN40_INTERNAL_66ecab2f_4_k_cu_c14847ff_106794cuda3std3__45__cpo4cendE
	.align		8
        /*0038*/ 	.dword	_ZN40_INTERNAL_66ecab2f_4_k_cu_c14847ff_106794cuda3std3__442_GLOBAL__N__66ecab2f_4_k_cu_c14847ff_106796ignoreE
	.align		8
        /*0040*/ 	.dword	_ZN40_INTERNAL_66ecab2f_4_k_cu_c14847ff_106794cuda3std3__419piecewise_constructE
	.align		8
        /*0048*/ 	.dword	_ZN40_INTERNAL_66ecab2f_4_k_cu_c14847ff_106794cuda3std3__48in_placeE
	.align		8
        /*0050*/ 	.dword	_ZN40_INTERNAL_66ecab2f_4_k_cu_c14847ff_106794cuda3std6ranges3__45__cpo4swapE
	.align		8
        /*0058*/ 	.dword	_ZN40_INTERNAL_66ecab2f_4_k_cu_c14847ff_106794cuda3std6ranges3__45__cpo9iter_moveE
	.align		8
        /*0060*/ 	.dword	_ZN40_INTERNAL_66ecab2f_4_k_cu_c14847ff_106794cute7productE
	.align		8
        /*0068*/ 	.dword	_ZN40_INTERNAL_66ecab2f_4_k_cu_c14847ff_106794cute1_E
	.align		8
        /*0070*/ 	.dword	$str$25
	.align		8
        /*0078*/ 	.dword	$str$26
	.align		8
        /*0080*/ 	.dword	$str$27
	.align		8
        /*0088*/ 	.dword	$str$28


//--------------------- .text._ZN7cutlass13device_kernelINS_4gemm6kernel13GemmUniversalIN4cute5tupleIJiiiiEEENS1_10collective13CollectiveMmaINS1_35MainloopSm100TmaUmmaWarpSpecializedILi5ELi2ELi4ENS5_IJNS4_1CILi2EEENSA_ILi1EEESC_EEEEENS5_IJNSA_ILi128EEENSA_ILi64EEESG_EEENS_10tfloat32_tENS5_IJlSC_lEEESI_SJ_NS4_8TiledMMAINS4_8MMA_AtomIJNS4_23SM100_MMA_TF32_2x1SM_SSISI_SI_fLi128ELi64ELNS4_4UMMA5MajorE0ELSO_0ELNSN_7ScaleInE0ELSP_0EEEEEENS4_6LayoutINS5_IJSC_SC_SC_EEENS5_IJNSA_ILi0EEESU_SU_EEEEENS5_IJNS4_10UnderscoreESX_SX_EEEEENS4_18SM100_TMA_2SM_LOADENS4_14ComposedLayoutINS4_7SwizzleILi3ELi4ELi3EEENS4_18smem_ptr_flag_bitsILi32EEENSS_INS5_IJNSA_ILi8EEENSA_ILi32EEEEEENS5_IJS17_SC_EEEEEEEvNS4_8identityES10_S1B_vS1C_EENS_8epilogue10collective18CollectiveEpilogueINS1E_23Sm100TmaWarpSpecializedILi3ELi2ELi16ELb1ELb0EEEJNS5_IJSG_SG_SG_EEENS5_IJNSS_ISG_SC_EENSS_INS5_IJNSA_ILi16EEESB_EEENS5_IJSC_S17_EEEEEEEESI_SJ_SI_SJ_NS1E_6fusion15FusionCallbacksIS1I_NS1Q_17LinearCombinationISI_fSI_fLNS_15FloatRoundStyleE2EEES1J_S1P_JEEENS4_5SM1004TMEM4LOAD26SM100_TMEM_LOAD_32dp32b16xENS4_13SM90_TMA_LOADENS11_INS12_ILi2ELi4ELi3EEES15_NSS_INS5_IJS16_S1L_EEENS5_IJS1L_SC_EEEEEEENS4_39AutoVectorizingCopyWithAssumedAlignmentILi128EEENS4_14SM90_TMA_STOREES25_S27_S27_EEEvvEEEEvNT_6ParamsE --------------------------
	.section	.text._ZN7cutlass13device_kernelINS_4gemm6kernel13GemmUniversalIN4cute5tupleIJiiiiEEENS1_10collective13CollectiveMmaINS1_35MainloopSm100TmaUmmaWarpSpecializedILi5ELi2ELi4ENS5_IJNS4_1CILi2EEENSA_ILi1EEESC_EEEEENS5_IJNSA_ILi128EEENSA_ILi64EEESG_EEENS_10tfloat32_tENS5_IJlSC_lEEESI_SJ_NS4_8TiledMMAINS4_8MMA_AtomIJNS4_23SM100_MMA_TF32_2x1SM_SSISI_SI_fLi128ELi64ELNS4_4UMMA5MajorE0ELSO_0ELNSN_7ScaleInE0ELSP_0EEEEEENS4_6LayoutINS5_IJSC_SC_SC_EEENS5_IJNSA_ILi0EEESU_SU_EEEEENS5_IJNS4_10UnderscoreESX_SX_EEEEENS4_18SM100_TMA_2SM_LOADENS4_14ComposedLayoutINS4_7SwizzleILi3ELi4ELi3EEENS4_18smem_ptr_flag_bitsILi32EEENSS_INS5_IJNSA_ILi8EEENSA_ILi32EEEEEENS5_IJS17_SC_EEEEEEEvNS4_8identityES10_S1B_vS1C_EENS_8epilogue10collective18CollectiveEpilogueINS1E_23Sm100TmaWarpSpecializedILi3ELi2ELi16ELb1ELb0EEEJNS5_IJSG_SG_SG_EEENS5_IJNSS_ISG_SC_EENSS_INS5_IJNSA_ILi16EEESB_EEENS5_IJSC_S17_EEEEEEEESI_SJ_SI_SJ_NS1E_6fusion15FusionCallbacksIS1I_NS1Q_17LinearCombinationISI_fSI_fLNS_15FloatRoundStyleE2EEES1J_S1P_JEEENS4_5SM1004TMEM4LOAD26SM100_TMEM_LOAD_32dp32b16xENS4_13SM90_TMA_LOADENS11_INS12_ILi2ELi4ELi3EEES15_NSS_INS5_IJS16_S1L_EEENS5_IJS1L_SC_EEEEEEENS4_39AutoVectorizingCopyWithAssumedAlignmentILi128EEENS4_14SM90_TMA_STOREES25_S27_S27_EEEvvEEEEvNT_6ParamsE,"ax",@progbits
	.align	128
.text._ZN7cutlass13device_kernelINS_4gemm6kernel13GemmUniversalIN4cute5tupleIJiiiiEEENS1_10collective13CollectiveMmaINS1_35MainloopSm100TmaUmmaWarpSpecializedILi5ELi2ELi4ENS5_IJNS4_1CILi2EEENSA_ILi1EEESC_EEEEENS5_IJNSA_ILi128EEENSA_ILi64EEESG_EEENS_10tfloat32_tENS5_IJlSC_lEEESI_SJ_NS4_8TiledMMAINS4_8MMA_AtomIJNS4_23SM100_MMA_TF32_2x1SM_SSISI_SI_fLi128ELi64ELNS4_4UMMA5MajorE0ELSO_0ELNSN_7ScaleInE0ELSP_0EEEEEENS4_6LayoutINS5_IJSC_SC_SC_EEENS5_IJNSA_ILi0EEESU_SU_EEEEENS5_IJNS4_10UnderscoreESX_SX_EEEEENS4_18SM100_TMA_2SM_LOADENS4_14ComposedLayoutINS4_7SwizzleILi3ELi4ELi3EEENS4_18smem_ptr_flag_bitsILi32EEENSS_INS5_IJNSA_ILi8EEENSA_ILi32EEEEEENS5_IJS17_SC_EEEEEEEvNS4_8identityES10_S1B_vS1C_EENS_8epilogue10collective18CollectiveEpilogueINS1E_23Sm100TmaWarpSpecializedILi3ELi2ELi16ELb1ELb0EEEJNS5_IJSG_SG_SG_EEENS5_IJNSS_ISG_SC_EENSS_INS5_IJNSA_ILi16EEESB_EEENS5_IJSC_S17_EEEEEEEESI_SJ_SI_SJ_NS1E_6fusion15FusionCallbacksIS1I_NS1Q_17LinearCombinationISI_fSI_fLNS_15FloatRoundStyleE2EEES1J_S1P_JEEENS4_5SM1004TMEM4LOAD26SM100_TMEM_LOAD_32dp32b16xENS4_13SM90_TMA_LOADENS11_INS12_ILi2ELi4ELi3EEES15_NSS_INS5_IJS16_S1L_EEENS5_IJS1L_SC_EEEEEEENS4_39AutoVectorizingCopyWithAssumedAlignmentILi128EEENS4_14SM90_TMA_STOREES25_S27_S27_EEEvvEEEEvNT_6ParamsE:
        .type           _ZN7cutlass13device_kernelINS_4gemm6kernel13GemmUniversalIN4cute5tupleIJiiiiEEENS1_10collective13CollectiveMmaINS1_35MainloopSm100TmaUmmaWarpSpecializedILi5ELi2ELi4ENS5_IJNS4_1CILi2EEENSA_ILi1EEESC_EEEEENS5_IJNSA_ILi128EEENSA_ILi64EEESG_EEENS_10tfloat32_tENS5_IJlSC_lEEESI_SJ_NS4_8TiledMMAINS4_8MMA_AtomIJNS4_23SM100_MMA_TF32_2x1SM_SSISI_SI_fLi128ELi64ELNS4_4UMMA5MajorE0ELSO_0ELNSN_7ScaleInE0ELSP_0EEEEEENS4_6LayoutINS5_IJSC_SC_SC_EEENS5_IJNSA_ILi0EEESU_SU_EEEEENS5_IJNS4_10UnderscoreESX_SX_EEEEENS4_18SM100_TMA_2SM_LOADENS4_14ComposedLayoutINS4_7SwizzleILi3ELi4ELi3EEENS4_18smem_ptr_flag_bitsILi32EEENSS_INS5_IJNSA_ILi8EEENSA_ILi32EEEEEENS5_IJS17_SC_EEEEEEEvNS4_8identityES10_S1B_vS1C_EENS_8epilogue10collective18CollectiveEpilogueINS1E_23Sm100TmaWarpSpecializedILi3ELi2ELi16ELb1ELb0EEEJNS5_IJSG_SG_SG_EEENS5_IJNSS_ISG_SC_EENSS_INS5_IJNSA_ILi16EEESB_EEENS5_IJSC_S17_EEEEEEEESI_SJ_SI_SJ_NS1E_6fusion15FusionCallbacksIS1I_NS1Q_17LinearCombinationISI_fSI_fLNS_15FloatRoundStyleE2EEES1J_S1P_JEEENS4_5SM1004TMEM4LOAD26SM100_TMEM_LOAD_32dp32b16xENS4_13SM90_TMA_LOADENS11_INS12_ILi2ELi4ELi3EEES15_NSS_INS5_IJS16_S1L_EEENS5_IJS1L_SC_EEEEEEENS4_39AutoVectorizingCopyWithAssumedAlignmentILi128EEENS4_14SM90_TMA_STOREES25_S27_S27_EEEvvEEEEvNT_6ParamsE,@function
        .size           _ZN7cutlass13device_kernelINS_4gemm6kernel13GemmUniversalIN4cute5tupleIJiiiiEEENS1_10collective13CollectiveMmaINS1_35MainloopSm100TmaUmmaWarpSpecializedILi5ELi2ELi4ENS5_IJNS4_1CILi2EEENSA_ILi1EEESC_EEEEENS5_IJNSA_ILi128EEENSA_ILi64EEESG_EEENS_10tfloat32_tENS5_IJlSC_lEEESI_SJ_NS4_8TiledMMAINS4_8MMA_AtomIJNS4_23SM100_MMA_TF32_2x1SM_SSISI_SI_fLi128ELi64ELNS4_4UMMA5MajorE0ELSO_0ELNSN_7ScaleInE0ELSP_0EEEEEENS4_6LayoutINS5_IJSC_SC_SC_EEENS5_IJNSA_ILi0EEESU_SU_EEEEENS5_IJNS4_10UnderscoreESX_SX_EEEEENS4_18SM100_TMA_2SM_LOADENS4_14ComposedLayoutINS4_7SwizzleILi3ELi4ELi3EEENS4_18smem_ptr_flag_bitsILi32EEENSS_INS5_IJNSA_ILi8EEENSA_ILi32EEEEEENS5_IJS17_SC_EEEEEEEvNS4_8identityES10_S1B_vS1C_EENS_8epilogue10collective18CollectiveEpilogueINS1E_23Sm100TmaWarpSpecializedILi3ELi2ELi16ELb1ELb0EEEJNS5_IJSG_SG_SG_EEENS5_IJNSS_ISG_SC_EENSS_INS5_IJNSA_ILi16EEESB_EEENS5_IJSC_S17_EEEEEEEESI_SJ_SI_SJ_NS1E_6fusion15FusionCallbacksIS1I_NS1Q_17LinearCombinationISI_fSI_fLNS_15FloatRoundStyleE2EEES1J_S1P_JEEENS4_5SM1004TMEM4LOAD26SM100_TMEM_LOAD_32dp32b16xENS4_13SM90_TMA_LOADENS11_INS12_ILi2ELi4ELi3EEES15_NSS_INS5_IJS16_S1L_EEENS5_IJS1L_SC_EEEEEEENS4_39AutoVectorizingCopyWithAssumedAlignmentILi128EEENS4_14SM90_TMA_STOREES25_S27_S27_EEEvvEEEEvNT_6ParamsE,(.L_x_178 - _ZN7cutlass13device_kernelINS_4gemm6kernel13GemmUniversalIN4cute5tupleIJiiiiEEENS1_10collective13CollectiveMmaINS1_35MainloopSm100TmaUmmaWarpSpecializedILi5ELi2ELi4ENS5_IJNS4_1CILi2EEENSA_ILi1EEESC_EEEEENS5_IJNSA_ILi128EEENSA_ILi64EEESG_EEENS_10tfloat32_tENS5_IJlSC_lEEESI_SJ_NS4_8TiledMMAINS4_8MMA_AtomIJNS4_23SM100_MMA_TF32_2x1SM_SSISI_SI_fLi128ELi64ELNS4_4UMMA5MajorE0ELSO_0ELNSN_7ScaleInE0ELSP_0EEEEEENS4_6LayoutINS5_IJSC_SC_SC_EEENS5_IJNSA_ILi0EEESU_SU_EEEEENS5_IJNS4_10UnderscoreESX_SX_EEEEENS4_18SM100_TMA_2SM_LOADENS4_14ComposedLayoutINS4_7SwizzleILi3ELi4ELi3EEENS4_18smem_ptr_flag_bitsILi32EEENSS_INS5_IJNSA_ILi8EEENSA_ILi32EEEEEENS5_IJS17_SC_EEEEEEEvNS4_8identityES10_S1B_vS1C_EENS_8epilogue10collective18CollectiveEpilogueINS1E_23Sm100TmaWarpSpecializedILi3ELi2ELi16ELb1ELb0EEEJNS5_IJSG_SG_SG_EEENS5_IJNSS_ISG_SC_EENSS_INS5_IJNSA_ILi16EEESB_EEENS5_IJSC_S17_EEEEEEEESI_SJ_SI_SJ_NS1E_6fusion15FusionCallbacksIS1I_NS1Q_17LinearCombinationISI_fSI_fLNS_15FloatRoundStyleE2EEES1J_S1P_JEEENS4_5SM1004TMEM4LOAD26SM100_TMEM_LOAD_32dp32b16xENS4_13SM90_TMA_LOADENS11_INS12_ILi2ELi4ELi3EEES15_NSS_INS5_IJS16_S1L_EEENS5_IJS1L_SC_EEEEEEENS4_39AutoVectorizingCopyWithAssumedAlignmentILi128EEENS4_14SM90_TMA_STOREES25_S27_S27_EEEvvEEEEvNT_6ParamsE)
        .other          _ZN7cutlass13device_kernelINS_4gemm6kernel13GemmUniversalIN4cute5tupleIJiiiiEEENS1_10collective13CollectiveMmaINS1_35MainloopSm100TmaUmmaWarpSpecializedILi5ELi2ELi4ENS5_IJNS4_1CILi2EEENSA_ILi1EEESC_EEEEENS5_IJNSA_ILi128EEENSA_ILi64EEESG_EEENS_10tfloat32_tENS5_IJlSC_lEEESI_SJ_NS4_8TiledMMAINS4_8MMA_AtomIJNS4_23SM100_MMA_TF32_2x1SM_SSISI_SI_fLi128ELi64ELNS4_4UMMA5MajorE0ELSO_0ELNSN_7ScaleInE0ELSP_0EEEEEENS4_6LayoutINS5_IJSC_SC_SC_EEENS5_IJNSA_ILi0EEESU_SU_EEEEENS5_IJNS4_10UnderscoreESX_SX_EEEEENS4_18SM100_TMA_2SM_LOADENS4_14ComposedLayoutINS4_7SwizzleILi3ELi4ELi3EEENS4_18smem_ptr_flag_bitsILi32EEENSS_INS5_IJNSA_ILi8EEENSA_ILi32EEEEEENS5_IJS17_SC_EEEEEEEvNS4_8identityES10_S1B_vS1C_EENS_8epilogue10collective18CollectiveEpilogueINS1E_23Sm100TmaWarpSpecializedILi3ELi2ELi16ELb1ELb0EEEJNS5_IJSG_SG_SG_EEENS5_IJNSS_ISG_SC_EENSS_INS5_IJNSA_ILi16EEESB_EEENS5_IJSC_S17_EEEEEEEESI_SJ_SI_SJ_NS1E_6fusion15FusionCallbacksIS1I_NS1Q_17LinearCombinationISI_fSI_fLNS_15FloatRoundStyleE2EEES1J_S1P_JEEENS4_5SM1004TMEM4LOAD26SM100_TMEM_LOAD_32dp32b16xENS4_13SM90_TMA_LOADENS11_INS12_ILi2ELi4ELi3EEES15_NSS_INS5_IJS16_S1L_EEENS5_IJS1L_SC_EEEEEEENS4_39AutoVectorizingCopyWithAssumedAlignmentILi128EEENS4_14SM90_TMA_STOREES25_S27_S27_EEEvvEEEEvNT_6ParamsE,@"STO_CUDA_ENTRY STV_DEFAULT"
_ZN7cutlass13device_kernelINS_4gemm6kernel13GemmUniversalIN4cute5tupleIJiiiiEEENS1_10collective13CollectiveMmaINS1_35MainloopSm100TmaUmmaWarpSpecializedILi5ELi2ELi4ENS5_IJNS4_1CILi2EEENSA_ILi1EEESC_EEEEENS5_IJNSA_ILi128EEENSA_ILi64EEESG_EEENS_10tfloat32_tENS5_IJlSC_lEEESI_SJ_NS4_8TiledMMAINS4_8MMA_AtomIJNS4_23SM100_MMA_TF32_2x1SM_SSISI_SI_fLi128ELi64ELNS4_4UMMA5MajorE0ELSO_0ELNSN_7ScaleInE0ELSP_0EEEEEENS4_6LayoutINS5_IJSC_SC_SC_EEENS5_IJNSA_ILi0EEESU_SU_EEEEENS5_IJNS4_10UnderscoreESX_SX_EEEEENS4_18SM100_TMA_2SM_LOADENS4_14ComposedLayoutINS4_7SwizzleILi3ELi4ELi3EEENS4_18smem_ptr_flag_bitsILi32EEENSS_INS5_IJNSA_ILi8EEENSA_ILi32EEEEEENS5_IJS17_SC_EEEEEEEvNS4_8identityES10_S1B_vS1C_EENS_8epilogue10collective18CollectiveEpilogueINS1E_23Sm100TmaWarpSpecializedILi3ELi2ELi16ELb1ELb0EEEJNS5_IJSG_SG_SG_EEENS5_IJNSS_ISG_SC_EENSS_INS5_IJNSA_ILi16EEESB_EEENS5_IJSC_S17_EEEEEEEESI_SJ_SI_SJ_NS1E_6fusion15FusionCallbacksIS1I_NS1Q_17LinearCombinationISI_fSI_fLNS_15FloatRoundStyleE2EEES1J_S1P_JEEENS4_5SM1004TMEM4LOAD26SM100_TMEM_LOAD_32dp32b16xENS4_13SM90_TMA_LOADENS11_INS12_ILi2ELi4ELi3EEES15_NSS_INS5_IJS16_S1L_EEENS5_IJS1L_SC_EEEEEEENS4_39AutoVectorizingCopyWithAssumedAlignmentILi128EEENS4_14SM90_TMA_STOREES25_S27_S27_EEEvvEEEEvNT_6ParamsE:
[----:B------:R-:W1:Y:S01]  /*0000*/  LDC R1, c[0x0][0x37c] ;  /* 0x0000df00ff017b82 */ /* 0x000e620000000800 */
[----:B------:R-:W2:Y:S01]  /*0010*/  S2R R69, SR_TID.X ;  /* 0x0000000000457919 */ /* 0x000ea20000002100 */
[----:B------:R-:W3:Y:S06]  /*0020*/  LDCU.64 UR6, c[0x0][0x890] ;  /* 0x00011200ff0677ac */ /* 0x000eec0008000a00 */
[----:B------:R-:W4:Y:S01]  /*0030*/  S2UR UR37, SR_CgaCtaId ;  /* 0x00000000002579c3 */ /* 0x000f220000008800 */
[----:B------:R-:W-:Y:S02]  /*0040*/  PRMT R64, RZ, 0x7610, R64 ;  /* 0x00007610ff407816 */ /* 0x000fe40000000040 */
[----:B------:R-:W-:Y:S01]  /*0050*/  ELECT P1, URZ, PT ;  /* 0x0000000000ff782f */ /* 0x000fe20003820000 */
[----:B------:R-:W1:Y:S01]  /*0060*/  LDCU.64 UR46, c[0x0][0x358] ;  /* 0x00006b00ff2e77ac */ /* 0x000e620008000a00 */
[----:B---3--:R-:W-:-:S04]  /*0070*/  UISETP.NE.U32.AND UP0, UPT, UR6, URZ, UPT ;  /* 0x000000ff0600728c */ /* 0x008fc8000bf05070 */
[----:B------:R-:W-:Y:S02]  /*0080*/  UISETP.NE.AND.EX UP0, UPT, UR7, URZ, UPT, UP0 ;  /* 0x000000ff0700728c */ /* 0x000fe4000bf05300 */
[----:B----4-:R-:W-:Y:S02]  /*0090*/  ULOP3.LUT UR5, UR37, 0x1, URZ, 0xc0, !UPT ;  /* 0x0000000125057892 */ /* 0x010fe4000f8ec0ff */
[----:B------:R-:W-:Y:S01]  /*00a0*/  ULOP3.LUT UR4, UR37, 0x1, URZ, 0x3c, !UPT ;  /* 0x0000000125047892 */ /* 0x000fe2000f8e3cff */
[----:B--2---:R-:W-:-:S05]  /*00b0*/  SHF.R.U32.HI R68, RZ, 0x5, R69 ;  /* 0x00000005ff447819 */ /* 0x004fca0000011645 */
[----:B------:R-:W2:Y:S02]  /*00c0*/  SHFL.IDX PT, R0, R68, RZ, 0x1f ;  /* 0x00001fff44007589 */ /* 0x000ea400000e0000 */
[----:B--2---:R-:W-:Y:S01]  /*00d0*/  R2UR UR10, R0 ;  /* 0x00000000000a72ca */ /* 0x004fe200000e0000 */
[----:B-1----:R-:W-:-:S14]  /*00e0*/  BRA.U UP0, `(.L_x_0) ;  /* 0x00000001002c7547 */ /* 0x002fdc000b800000 */
[----:B------:R-:W1:Y:S02]  /*00f0*/  LDCU.64 UR8, c[0x0][0x888] ;  /* 0x00011100ff0877ac */ /* 0x000e640008000a00 */
[----:B-1----:R-:W-:-:S04]  /*0100*/  UISETP.NE.U32.AND UP0, UPT, UR8, URZ, UPT ;  /* 0x000000ff0800728c */ /* 0x002fc8000bf05070 */
[----:B------:R-:W-:-:S09]  /*0110*/  UISETP.NE.AND.EX UP0, UPT, UR9, URZ, UPT, UP0 ;  /* 0x000000ff0900728c */ /* 0x000fd2000bf05300 */
[----:B------:R-:W-:Y:S05]  /*0120*/  BRA.U !UP0, `(.L_x_1) ;  /* 0x0000000108107547 */ /* 0x000fea000b800000 */
[----:B------:R-:W1:Y:S02]  /*0130*/  LDC.64 R2, c[0x0][0x888] ;  /* 0x00022200ff027b82 */ /* 0x000e640000000a00 */
[----:B-1----:R1:W5:Y:S01]  /*0140*/  LDG.E R35, desc[UR46][R2.64] ;  /* 0x0000002e02237981 */ /* 0x002362000c1e1900 */
[----:B------:R-:W-:Y:S01]  /*0150*/  HFMA2 R64, -RZ, RZ, 0, 5.9604644775390625e-08 ;  /* 0x00000001ff407431 */ /* 0x000fe200000001ff */
[----:B------:R-:W-:Y:S05]  /*0160*/  BRA `(.L_x_0) ;  /* 0x00000000000c7947 */ /* 0x000fea0003800000 */
.L_x_1:
[----:B------:R-:W1:Y:S01]  /*0170*/  LDCU UR8, c[0x0][0x880] ;  /* 0x00011000ff0877ac */ /* 0x000e620008000800 */
[----:B------:R-:W-:Y:S01]  /*0180*/  HFMA2 R64, -RZ, RZ, 0, 5.9604644775390625e-08 ;  /* 0x00000001ff407431 */ /* 0x000fe200000001ff */
[----:B-1----:R-:W-:-:S07]  /*0190*/  MOV R35, UR8 ;  /* 0x0000000800237c02 */ /* 0x002fce0008000f00 */
.L_x_0:
[----:B------:R-:W2:Y:S02]  /*01a0*/  LDCU.64 UR8, c[0x0][0x8b0] ;  /* 0x00011600ff0877ac */ /* 0x000ea40008000a00 */
[----:B--2---:R-:W-:-:S04]  /*01b0*/  UISETP.NE.U32.AND UP0, UPT, UR8, URZ, UPT ;  /* 0x000000ff0800728c */ /* 0x004fc8000bf05070 */
[----:B------:R-:W-:-:S09]  /*01c0*/  UISETP.NE.AND.EX UP0, UPT, UR9, URZ, UPT, UP0 ;  /* 0x000000ff0900728c */ /* 0x000fd2000bf05300 */
[----:B------:R-:W-:Y:S05]  /*01d0*/  BRA.U UP0, `(.L_x_2) ;  /* 0x0000000100247547 */ /* 0x000fea000b800000 */
[----:B------:R-:W2:Y:S02]  /*01e0*/  LDCU.64 UR8, c[0x0][0x8a8] ;  /* 0x00011500ff0877ac */ /* 0x000ea40008000a00 */
[----:B--2---:R-:W-:-:S04]  /*01f0*/  UISETP.NE.U32.AND UP0, UPT, UR8, URZ, UPT ;  /* 0x000000ff0800728c */ /* 0x004fc8000bf05070 */
[----:B------:R-:W-:-:S09]  /*0200*/  UISETP.NE.AND.EX UP0, UPT, UR9, URZ, UPT, UP0 ;  /* 0x000000ff0900728c */ /* 0x000fd2000bf05300 */
[----:B------:R-:W-:Y:S05]  /*0210*/  BRA.U !UP0, `(.L_x_3) ;  /* 0x00000001080c7547 */ /* 0x000fea000b800000 */
[----:B-1----:R-:W1:Y:S02]  /*0220*/  LDC.64 R2, c[0x0][0x8a8] ;  /* 0x00022a00ff027b82 */ /* 0x002e640000000a00 */
[----:B-1----:R2:W5:Y:S01]  /*0230*/  LDG.E R33, desc[UR46][R2.64] ;  /* 0x0000002e02217981 */ /* 0x002562000c1e1900 */
[----:B------:R-:W-:Y:S05]  /*0240*/  BRA `(.L_x_2) ;  /* 0x0000000000087947 */ /* 0x000fea0003800000 */
.L_x_3:
[----:B------:R-:W2:Y:S02]  /*0250*/  LDCU UR8, c[0x0][0x8a0] ;  /* 0x00011400ff0877ac */ /* 0x000ea40008000800 */
[----:B--2---:R-:W-:Y:S02]  /*0260*/  MOV R33, UR8 ;  /* 0x0000000800217c02 */ /* 0x004fe40008000f00 */
.L_x_2:
[----:B------:R-:W-:Y:S01]  /*0270*/  IMAD.U32 R0, RZ, RZ, UR10 ;  /* 0x0000000aff007e24 */ /* 0x000fe2000f8e00ff */
[----:B------:R-:W-:Y:S04]  /*0280*/  BSSY.RECONVERGENT B0, `(.L_x_4) ;  /* 0x000000c000007945 */ /* 0x000fe80003800200 */
[C---:B------:R-:W-:Y:S02]  /*0290*/  ISETP.NE.OR P2, PT, R0.reuse, 0x1, !P1 ;  /* 0x000000010000780c */ /* 0x040fe40004f45670 */
[----:B------:R-:W-:-:S11]  /*02a0*/  ISETP.NE.OR P0, PT, R0, 0x3, !P1 ;  /* 0x000000030000780c */ /* 0x000fd60004f05670 */
[----:B------:R-:W-:Y:S05]  /*02b0*/  @P2 BRA `(.L_x_5) ;  /* 0x0000000000202947 */ /* 0x000fea0003800000 */
[----:B------:R-:W3:Y:S02]  /*02c0*/  LDCU.64 UR8, c[0x0][0x348] ;  /* 0x00006900ff0877ac */ /* 0x000ee40008000a00 */
[----:B---3--:R-:W-:Y:S02]  /*02d0*/  UIADD3 UR12, UP1, UPT, UR8, 0x80, URZ ;  /* 0x00000080080c7890 */ /* 0x008fe4000ff3e0ff */
[----:B------:R-:W-:Y:S02]  /*02e0*/  UIADD3 UR8, UP0, UPT, UR8, 0x180, URZ ;  /* 0x0000018008087890 */ /* 0x000fe4000ff1e0ff */
[----:B------:R-:W-:Y:S02]  /*02f0*/  UIADD3.X UR13, UPT, UPT, URZ, UR9, URZ, UP1, !UPT ;  /* 0x00000009ff0d7290 */ /* 0x000fe40008ffe4ff */
[----:B------:R-:W-:-:S07]  /*0300*/  UIADD3.X UR9, UPT, UPT, URZ, UR9, URZ, UP0, !UPT ;  /* 0x00000009ff097290 */ /* 0x000fce00087fe4ff */
[----:B------:R3:W-:Y:S02]  /*0310*/  UTMACCTL.PF [UR12] ;  /* 0x000000000c0079b9 */ /* 0x0007e40008040000 */
[----:B------:R3:W-:Y:S02]  /*0320*/  UTMACCTL.PF [UR8] ;  /* 0x00000000080079b9 */ /* 0x0007e40008040000 */
[----:B---3--:R-:W-:Y:S01]  /*0330*/  NOP ;  /* 0x0000000000007918 */ /* 0x008fe20000000000 */
.L_x_5:
[----:B------:R-:W-:Y:S05]  /*0340*/  BSYNC.RECONVERGENT B0 ;  /* 0x0000000000007941 */ /* 0x000fea0003800200 */
.L_x_4:
[----:B------:R-:W-:Y:S04]  /*0350*/  BSSY.RECONVERGENT B0, `(.L_x_6) ;  /* 0x000000a000007945 */ /* 0x000fe80003800200 */
        /* <DEDUP_REMOVED lines=9> */
.L_x_7:
[----:B------:R-:W-:Y:S05]  /*03f0*/  BSYNC.RECONVERGENT B0 ;  /* 0x0000000000007941 */ /* 0x000fea0003800200 */
.L_x_6:
[----:B------:R-:W3:Y:S01]  /*0400*/  LDCU.64 UR8, c[0x0][0x888] ;  /* 0x00011100ff0877ac */ /* 0x000ee20008000a00 */
[----:B------:R-:W-:Y:S02]  /*0410*/  UISETP.EQ.U32.AND UP1, UPT, UR6, URZ, UPT ;  /* 0x000000ff0600728c */ /* 0x000fe4000bf22070 */
[----:B------:R-:W-:Y:S02]  /*0420*/  UPLOP3.LUT UP5, UPT, UPT, UPT, UPT, 0x80, 0x8 ;  /* 0x000000000008789c */ /* 0x000fe40003faf070 */
[----:B---3--:R-:W-:-:S04]  /*0430*/  UISETP.NE.U32.AND UP0, UPT, UR8, URZ, UPT ;  /* 0x000000ff0800728c */ /* 0x008fc8000bf05070 */
[----:B------:R-:W-:-:S04]  /*0440*/  UISETP.NE.AND.EX UP0, UPT, UR9, URZ, UPT, UP0 ;  /* 0x000000ff0900728c */ /* 0x000fc8000bf05300 */
[----:B------:R-:W-:-:S04]  /*0450*/  UISETP.EQ.OR.EX UP2, UPT, UR7, URZ, !UP0, UP1 ;  /* 0x000000ff0700728c */ /* 0x000fc8000c742710 */
[----:B------:R-:W-:-:S05]  /*0460*/  UP2UR UR53, UPR, URZ, 0x4 ;  /* 0x00000004ff357883 */ /* 0x000fca0008000000 */
[----:B------:R-:W-:Y:S07]  /*0470*/  BRA.U !UP2, `(.L_x_8) ;  /* 0x000000010a207547 */ /* 0x000fee000b800000 */
[----:B------:R-:W-:Y:S01]  /*0480*/  UISETP.NE.U32.AND UP2, UPT, UR6, URZ, UPT ;  /* 0x000000ff0600728c */ /* 0x000fe2000bf45070 */
[----:B-----5:R-:W-:Y:S01]  /*0490*/  FSETP.NEU.AND P0, PT, R35, RZ, PT ;  /* 0x000000ff2300720b */ /* 0x020fe20003f0d000 */
[----:B------:R-:W-:Y:S02]  /*04a0*/  USEL UR6, URZ, 0xffffffff, UP0 ;  /* 0xffffffffff067887 */ /* 0x000fe40008000000 */
[----:B------:R-:W-:-:S10]  /*04b0*/  UISETP.NE.AND.EX UP2, UPT, UR7, URZ, UPT, UP2 ;  /* 0x000000ff0700728c */ /* 0x000fd4000bf45320 */
[----:B------:R-:W-:Y:S01]  /*04c0*/  VOTEU.ANY UP1, P0 ;  /* 0x0000000000ff7886 */ /* 0x000fe20000020100 */
[----:B------:R-:W-:-:S04]  /*04d0*/  @!UP2 USEL UR6, URZ, 0xffffffff, UP1 ;  /* 0xffffffffff06a887 */ /* 0x000fc80008800000 */
[----:B------:R-:W-:-:S04]  /*04e0*/  ULOP3.LUT UR6, UR6, 0x1, URZ, 0xc0, !UPT ;  /* 0x0000000106067892 */ /* 0x000fc8000f8ec0ff */
[----:B------:R-:W-:-:S11]  /*04f0*/  UISETP.NE.U32.AND UP5, UPT, UR6, 0x1, UPT ;  /* 0x000000010600788c */ /* 0x000fd6000bfa5070 */
.L_x_8:
[----:B------:R-:W3:Y:S01]  /*0500*/  SHFL.IDX PT, R0, R68, RZ, 0x1f ;  /* 0x00001fff44007589 */ /* 0x000ee200000e0000 */
[----:B------:R-:W-:-:S04]  /*0510*/  UISETP.NE.AND UP1, UPT, UR10, 0x2, UPT ;  /* 0x000000020a00788c */ /* 0x000fc8000bf25270 */
[----:B------:R-:W-:Y:S02]  /*0520*/  UISETP.EQ.AND UP2, UPT, UR5, URZ, !UP1 ;  /* 0x000000ff0500728c */ /* 0x000fe4000cf42270 */
[----:B------:R-:W-:-:S04]  /*0530*/  USEL UR7, URZ, 0x1, UP1 ;  /* 0x00000001ff077887 */ /* 0x000fc80008800000 */
[----:B------:R-:W-:Y:S02]  /*0540*/  PLOP3.LUT P5, PT, P1, PT, UP2, 0x80, 0x8 ;  /* 0x000000000008781c */ /* 0x000fe40000faf028 */
[----:B---3--:R-:W-:-:S13]  /*0550*/  ISETP.NE.AND P0, PT, R0, RZ, PT ;  /* 0x000000ff0000720c */ /* 0x008fda0003f05270 */
[----:B------:R-:W-:Y:S05]  /*0560*/  @P0 BRA `(.L_x_9) ;  /* 0x00000000004c0947 */ /* 0x000fea0003800000 */
[----:B------:R-:W-:Y:S01]  /*0570*/  UMOV UR8, 0x400 ;  /* 0x0000040000087882 */ /* 0x000fe20000000000 */
[----:B------:R-:W-:Y:S01]  /*0580*/  UMOV UR6, 0x1 ;  /* 0x0000000100067882 */ /* 0x000fe20000000000 */
[----:B------:R-:W-:Y:S02]  /*0590*/  ULEA UR8, UR37, UR8, 0x18 ;  /* 0x0000000825087291 */ /* 0x000fe4000f8ec0ff */
[----:B------:R-:W-:-:S04]  /*05a0*/  UIADD3 UR12, UPT, UPT, -UR6, 0x100000, URZ ;  /* 0x00100000060c7890 */ /* 0x000fc8000fffe1ff */
[----:B------:R-:W-:Y:S02]  /*05b0*/  USHF.L.U32 UR13, UR12, 0xb, URZ ;  /* 0x0000000b0c0d7899 */ /* 0x000fe400080006ff */
[----:B------:R-:W-:Y:S01]  /*05c0*/  USHF.L.U32 UR12, UR12, 0x1, URZ ;  /* 0x000000010c0c7899 */ /* 0x000fe200080006ff */
[----:B------:R-:W-:Y:S01]  /*05d0*/  ELECT P0, URZ, PT ;  /* 0x0000000000ff782f */ /* 0x000fe20003800000 */
[----:B------:R-:W3:Y:S10]  /*05e0*/  FENCE.VIEW.ASYNC.S ;  /* 0x00000000000073c6 */ /* 0x000ef40000000000 */
[----:B---3--:R3:W4:Y:S01]  /*05f0*/  SYNCS.EXCH.64 URZ, [UR8], UR12 ;  /* 0x0000000c08ff75b2 */ /* 0x0087220008000100 */
[----:B------:R3:W1:Y:S01]  /*0600*/  SYNCS.EXCH.64 URZ, [UR8+0x28], UR12 ;  /* 0x0000280c08ff75b2 */ /* 0x0006620008000100 */
        /* <DEDUP_REMOVED lines=8> */
[----:B------:R-:W-:Y:S01]  /*0690*/  NOP ;  /* 0x0000000000007918 */ /* 0x000fe20000000000 */
.L_x_9:
[----:B------:R-:W2:Y:S01]  /*06a0*/  SHFL.IDX PT, R0, R68, RZ, 0x1f ;  /* 0x00001fff44007589 */ /* 0x000ea200000e0000 */
[----:B------:R-:W-:Y:S01]  /*06b0*/  NOP ;  /* 0x0000000000007918 */ /* 0x000fe20000000000 */
[----:B--2---:R-:W-:-:S13]  /*06c0*/  ISETP.NE.AND P0, PT, R0, 0x1, PT ;  /* 0x000000010000780c */ /* 0x004fda0003f05270 */
[----:B------:R-:W-:Y:S05]  /*06d0*/  @P0 BRA `(.L_x_10) ;  /* 0x00000000004c0947 */ /* 0x000fea0003800000 */
[----:B------:R-:W-:Y:S01]  /*06e0*/  UMOV UR9, 0x400 ;  /* 0x0000040000097882 */ /* 0x000fe20000000000 */
[----:B---3--:R-:W-:Y:S01]  /*06f0*/  UMOV UR8, 0x20 ;  /* 0x0000002000087882 */ /* 0x008fe20000000000 */
[----:B------:R-:W-:Y:S01]  /*0700*/  UMOV UR6, 0x80 ;  /* 0x0000008000067882 */ /* 0x000fe20000000000 */
[----:B------:R-:W-:Y:S02]  /*0710*/  ULEA UR9, UR37, UR9, 0x18 ;  /* 0x0000000925097291 */ /* 0x000fe4000f8ec0ff */
[----:B------:R-:W-:-:S04]  /*0720*/  UIADD3 UR12, UPT, UPT, -UR8, 0x100000, URZ ;  /* 0x00100000080c7890 */ /* 0x000fc8000fffe1ff */
[----:B------:R-:W-:Y:S02]  /*0730*/  USHF.L.U32 UR13, UR12, 0xb, URZ ;  /* 0x0000000b0c0d7899 */ /* 0x000fe400080006ff */
[----:B------:R-:W-:Y:S02]  /*0740*/  USHF.L.U32 UR12, UR12, 0x1, URZ ;  /* 0x000000010c0c7899 */ /* 0x000fe400080006ff */
[----:B------:R-:W-:-:S04]  /*0750*/  UIADD3 UR14, UPT, UPT, -UR6, 0x100000, URZ ;  /* 0x00100000060e7890 */ /* 0x000fc8000fffe1ff */
[----:B------:R-:W-:Y:S02]  /*0760*/  USHF.L.U32 UR15, UR14, 0xb, URZ ;  /* 0x0000000b0e0f7899 */ /* 0x000fe400080006ff */
[----:B------:R-:W-:Y:S01]  /*0770*/  USHF.L.U32 UR14, UR14, 0x1, URZ ;  /* 0x000000010e0e7899 */ /* 0x000fe200080006ff */
[----:B------:R-:W-:Y:S01]  /*0780*/  ELECT P0, URZ, PT ;  /* 0x0000000000ff782f */ /* 0x000fe20003800000 */
[----:B------:R-:W2:Y:S02]  /*0790*/  FENCE.VIEW.ASYNC.S ;  /* 0x00000000000073c6 */ /* 0x000ea40000000000 */
[----:B--2---:R2:W3:Y:S08]  /*07a0*/  SYNCS.EXCH.64 URZ, [UR9+0x50], UR12 ;  /* 0x0000500c09ff75b2 */ /* 0x0044f00008000100 */
[----:B------:R2:W1:Y:S01]  /*07b0*/  SYNCS.EXCH.64 URZ, [UR9+0x68], UR14 ;  /* 0x0000680e09ff75b2 */ /* 0x0004620008000100 */
[----:B------:R2:W1:Y:S01]  /*07c0*/  SYNCS.EXCH.64 URZ, [UR9+0x58], UR12 ;  /* 0x0000580c09ff75b2 */ /* 0x0004620008000100 */
[----:B------:R2:W1:Y:S01]  /*07d0*/  SYNCS.EXCH.64 URZ, [UR9+0x70], UR14 ;  /* 0x0000700e09ff75b2 */ /* 0x0004620008000100 */
[----:B------:R2:W1:Y:S01]  /*07e0*/  SYNCS.EXCH.64 URZ, [UR9+0x60], UR12 ;  /* 0x0000600c09ff75b2 */ /* 0x0004620008000100 */
[----:B------:R2:W1:Y:S01]  /*07f0*/  SYNCS.EXCH.64 URZ, [UR9+0x78], UR14 ;  /* 0x0000780e09ff75b2 */ /* 0x0004620008000100 */
[----:B------:R-:W-:Y:S01]  /*0800*/  NOP ;  /* 0x0000000000007918 */ /* 0x000fe20000000000 */
.L_x_10:
[----:B------:R-:W4:Y:S01]  /*0810*/  SHFL.IDX PT, R0, R68, RZ, 0x1f ;  /* 0x00001fff44007589 */ /* 0x000f2200000e0000 */
[----:B------:R-:W-:Y:S01]  /*0820*/  NOP ;  /* 0x0000000000007918 */ /* 0x000fe20000000000 */
[----:B----4-:R-:W-:-:S13]  /*0830*/  ISETP.NE.AND P0, PT, R0, 0x3, PT ;  /* 0x000000030000780c */ /* 0x010fda0003f05270 */
[----:B------:R-:W-:Y:S05]  /*0840*/  @P0 BRA `(.L_x_11) ;  /* 0x00000000002c0947 */ /* 0x000fea0003800000 */
[----:B---3--:R-:W-:Y:S01]  /*0850*/  UMOV UR8, 0x400 ;  /* 0x0000040000087882 */ /* 0x008fe20000000000 */
[----:B------:R-:W-:Y:S01]  /*0860*/  UMOV UR6, 0x20 ;  /* 0x0000002000067882 */ /* 0x000fe20000000000 */
[----:B------:R-:W-:Y:S02]  /*0870*/  ULEA UR8, UR37, UR8, 0x18 ;  /* 0x0000000825087291 */ /* 0x000fe4000f8ec0ff */
[----:B--2---:R-:W-:-:S04]  /*0880*/  UIADD3 UR12, UPT, UPT, -UR6, 0x100000, URZ ;  /* 0x00100000060c7890 */ /* 0x004fc8000fffe1ff */
[----:B------:R-:W-:Y:S02]  /*0890*/  USHF.L.U32 UR13, UR12, 0xb, URZ ;  /* 0x0000000b0c0d7899 */ /* 0x000fe400080006ff */
[----:B------:R-:W-:Y:S01]  /*08a0*/  USHF.L.U32 UR12, UR12, 0x1, URZ ;  /* 0x000000010c0c7899 */ /* 0x000fe200080006ff */
[----:B------:R-:W-:Y:S01]  /*08b0*/  ELECT P0, URZ, PT ;  /* 0x0000000000ff782f */ /* 0x000fe20003800000 */
[----:B------:R-:W2:Y:S10]  /*08c0*/  FENCE.VIEW.ASYNC.S ;  /* 0x00000000000073c6 */ /* 0x000eb40000000000 */
[----:B--2---:R4:W2:Y:S01]  /*08d0*/  SYNCS.EXCH.64 URZ, [UR8+0x80], UR12 ;  /* 0x0000800c08ff75b2 */ /* 0x0048a20008000100 */
[----:B------:R4:W3:Y:S02]  /*08e0*/  SYNCS.EXCH.64 URZ, [UR8+0x88], UR12 ;  /* 0x0000880c08ff75b2 */ /* 0x0008e40008000100 */
[----:B----4-:R-:W-:Y:S01]  /*08f0*/  NOP ;  /* 0x0000000000007918 */ /* 0x010fe20000000000 */
.L_x_11:
[----:B------:R-:W4:Y:S01]  /*0900*/  SHFL.IDX PT, R0, R68, RZ, 0x1f ;  /* 0x00001fff44007589 */ /* 0x000f2200000e0000 */
[----:B------:R-:W-:Y:S01]  /*0910*/  NOP ;  /* 0x0000000000007918 */ /* 0x000fe20000000000 */
[----:B----4-:R-:W-:-:S13]  /*0920*/  ISETP.NE.AND P0, PT, R0, 0x4, PT ;  /* 0x000000040000780c */ /* 0x010fda0003f05270 */
[----:B------:R-:W-:Y:S05]  /*0930*/  @P0 BRA `(.L_x_12) ;  /* 0x0000000000480947 */ /* 0x000fea0003800000 */
[----:B--2---:R-:W-:Y:S01]  /*0940*/  UMOV UR9, 0x1e0 ;  /* 0x000001e000097882 */ /* 0x004fe20000000000 */
[----:B---3--:R-:W-:Y:S01]  /*0950*/  UMOV UR8, 0x400 ;  /* 0x0000040000087882 */ /* 0x008fe20000000000 */
[----:B------:R-:W-:Y:S01]  /*0960*/  USEL UR9, UR9, 0x1a0, UP5 ;  /* 0x000001a009097887 */ /* 0x000fe2000a800000 */
        /* <DEDUP_REMOVED lines=10> */
[----:B--2---:R4:W2:Y:S08]  /*0a10*/  SYNCS.EXCH.64 URZ, [UR8+0x90], UR12 ;  /* 0x0000900c08ff75b2 */ /* 0x0048b00008000100 */
[----:B------:R4:W3:Y:S01]  /*0a20*/  SYNCS.EXCH.64 URZ, [UR8+0xa0], UR14 ;  /* 0x0000a00e08ff75b2 */ /* 0x0008e20008000100 */
[----:B------:R4:W1:Y:S01]  /*0a30*/  SYNCS.EXCH.64 URZ, [UR8+0x98], UR12 ;  /* 0x0000980c08ff75b2 */ /* 0x0008620008000100 */
[----:B------:R4:W1:Y:S02]  /*0a40*/  SYNCS.EXCH.64 URZ, [UR8+0xa8], UR14 ;  /* 0x0000a80e08ff75b2 */ /* 0x0008640008000100 */
[----:B----4-:R-:W-:Y:S01]  /*0a50*/  NOP ;  /* 0x0000000000007918 */ /* 0x010fe20000000000 */
.L_x_12:
[----:B------:R-:W4:Y:S01]  /*0a60*/  SHFL.IDX PT, R0, R68, RZ, 0x1f ;  /* 0x00001fff44007589 */ /* 0x000f2200000e0000 */
[----:B------:R-:W-:Y:S01]  /*0a70*/  NOP ;  /* 0x0000000000007918 */ /* 0x000fe20000000000 */
[----:B----4-:R-:W-:-:S13]  /*0a80*/  ISETP.NE.AND P0, PT, R0, 0x5, PT ;  /* 0x000000050000780c */ /* 0x010fda0003f05270 */
[----:B------:R-:W-:Y:S05]  /*0a90*/  @P0 BRA `(.L_x_13) ;  /* 0x0000000000540947 */ /* 0x000fea0003800000 */
[----:B--2---:R-:W-:Y:S01]  /*0aa0*/  UMOV UR9, 0x400 ;  /* 0x0000040000097882 */ /* 0x004fe20000000000 */
        /* <DEDUP_REMOVED lines=14> */
[----:B------:R4:W1:Y:S01]  /*0b90*/  SYNCS.EXCH.64 URZ, [UR9+0xd8], UR14 ;  /* 0x0000d80e09ff75b2 */ /* 0x0008620008000100 */
[----:B------:R4:W1:Y:S01]  /*0ba0*/  SYNCS.EXCH.64 URZ, [UR9+0xc0], UR12 ;  /* 0x0000c00c09ff75b2 */ /* 0x0008620008000100 */
[----:B------:R4:W1:Y:S01]  /*0bb0*/  SYNCS.EXCH.64 URZ, [UR9+0xe0], UR14 ;  /* 0x0000e00e09ff75b2 */ /* 0x0008620008000100 */
[----:B------:R4:W1:Y:S01]  /*0bc0*/  SYNCS.EXCH.64 URZ, [UR9+0xc8], UR12 ;  /* 0x0000c80c09ff75b2 */ /* 0x0008620008000100 */
[----:B------:R4:W1:Y:S02]  /*0bd0*/  SYNCS.EXCH.64 URZ, [UR9+0xe8], UR14 ;  /* 0x0000e80e09ff75b2 */ /* 0x0008640008000100 */
[----:B----4-:R-:W-:Y:S01]  /*0be0*/  NOP ;  /* 0x0000000000007918 */ /* 0x010fe20000000000 */
.L_x_13:
[----:B------:R-:W4:Y:S01]  /*0bf0*/  SHFL.IDX PT, R0, R68, RZ, 0x1f ;  /* 0x00001fff44007589 */ /* 0x000f2200000e0000 */
[----:B------:R-:W-:Y:S01]  /*0c00*/  ISETP.NE.OR P1, PT, RZ, UR10, !P1 ;  /* 0x0000000aff007c0c */ /* 0x000fe2000cf25670 */
        /* <DEDUP_REMOVED lines=12> */
[----:B------:R4:W3:Y:S01]  /*0cd0*/  SYNCS.EXCH.64 URZ, [UR8+0x100], UR12 ;  /* 0x0001000c08ff75b2 */ /* 0x0008e20008000100 */
[----:B------:R4:W1:Y:S01]  /*0ce0*/  SYNCS.EXCH.64 URZ, [UR8+0xf8], UR12 ;  /* 0x0000f80c08ff75b2 */ /* 0x0008620008000100 */
[----:B------:R4:W1:Y:S02]  /*0cf0*/  SYNCS.EXCH.64 URZ, [UR8+0x108], UR12 ;  /* 0x0001080c08ff75b2 */ /* 0x0008640008000100 */
[----:B----4-:R-:W-:Y:S01]  /*0d00*/  NOP ;  /* 0x0000000000007918 */ /* 0x010fe20000000000 */
.L_x_14:
[----:B------:R-:W-:Y:S01]  /*0d10*/  VOTEU.ALL UP1, P1 ;  /* 0x0000000000ff7886 */ /* 0x000fe20000820000 */
[----:B---3--:R-:W3:Y:S01]  /*0d20*/  LDCU UR8, c[0x0][0x36c] ;  /* 0x00006d80ff0877ac */ /* 0x008ee20008000800 */
[----:B------:R-:W-:Y:S01]  /*0d30*/  NOP ;  /* 0x0000000000007918 */ /* 0x000fe20000000000 */
[----:B------:R-:W-:Y:S01]  /*0d40*/  LOP3.LUT R10, R69, 0x1f, RZ, 0xc0, !PT ;  /* 0x0000001f450a7812 */ /* 0x000fe200078ec0ff */
[----:B--2---:R-:W-:Y:S01]  /*0d50*/  UMOV UR12, 0x20 ;  /* 0x00000020000c7882 */ /* 0x004fe20000000000 */
[----:B------:R-:W-:Y:S01]  /*0d60*/  @!UP1 UMOV UR6, 0x400 ;  /* 0x0000040000069882 */ /* 0x000fe20000000000 */
[----:B------:R-:W-:-:S04]  /*0d70*/  @!UP1 UIADD3 UR12, UPT, UPT, -UR12, 0x100000, URZ ;  /* 0x001000000c0c9890 */ /* 0x000fc8000fffe1ff */
[----:B------:R-:W-:Y:S02]  /*0d80*/  @!UP1 USHF.L.U32 UR13, UR12, 0xb, URZ ;  /* 0x0000000b0c0d9899 */ /* 0x000fe400080006ff */
[----:B------:R-:W-:Y:S02]  /*0d90*/  @!UP1 USHF.L.U32 UR12, UR12, 0x1, URZ ;  /* 0x000000010c0c9899 */ /* 0x000fe400080006ff */
[----:B------:R-:W-:Y:S01]  /*0da0*/  @!UP1 ULEA UR6, UR37, UR6, 0x18 ;  /* 0x0000000625069291 */ /* 0x000fe2000f8ec0ff */
[----:B------:R-:W-:Y:S01]  /*0db0*/  VOTEU.ALL UP1, P1 ;  /* 0x0000000000ff7886 */ /* 0x000fe20000820000 */
[----:B------:R-:W-:Y:S01]  /*0dc0*/  UISETP.NE.AND UP4, UPT, UR10, URZ, UPT ;  /* 0x000000ff0a00728c */ /* 0x000fe2000bf85270 */
[----:B------:R-:W2:Y:S09]  /*0dd0*/  FENCE.VIEW.ASYNC.S ;  /* 0x00000000000073c6 */ /* 0x000eb20000000000 */
[----:B--2---:R2:W4:Y:S01]  /*0de0*/  @!UP1 SYNCS.EXCH.64 URZ, [UR6+0x110], UR12 ;  /* 0x0001100c06ff95b2 */ /* 0x0045220008000100 */
[----:B---3--:R-:W-:-:S09]  /*0df0*/  UISETP.EQ.U32.AND UP1, UPT, UR8, 0x1, UPT ;  /* 0x000000010800788c */ /* 0x008fd2000bf22070 */
[----:B------:R-:W-:Y:S05]  /*0e00*/  BRA.U !UP1, `(.L_x_15) ;  /* 0x0000000109087547 */ /* 0x000fea000b800000 */
[----:B-1--4-:R-:W-:Y:S01]  /*0e10*/  UCGABAR_ARV ;  /* 0x00000000000079c7 */ /* 0x012fe20008000000 */
[----:B------:R-:W-:Y:S05]  /*0e20*/  BRA `(.L_x_16) ;  /* 0x0000000000047947 */ /* 0x000fea0003800000 */
.L_x_15:
[----:B-1--4-:R-:W-:Y:S01]  /*0e30*/  NOP ;  /* 0x0000000000007918 */ /* 0x012fe20000000000 */
.L_x_16:
[----:B------:R-:W1:Y:S01]  /*0e40*/  S2R R15, SR_CTAID.Y ;  /* 0x00000000000f7919 */ /* 0x000e620000002600 */
[----:B------:R-:W-:-:S05]  /*0e50*/  CS2R.32 R63, SR_CgaSize ;  /* 0x00000000003f7805 */ /* 0x000fca0000008a00 */
[----:B------:R-:W-:-:S05]  /*0e60*/  IMAD R63, R63, -0xa0, RZ ;  /* 0xffffff603f3f7824 */ /* 0x000fca00078e02ff */
[----:B--2---:R-:W-:-:S14]  /*0e70*/  R2UR UR6, R63 ;  /* 0x000000003f0672ca */ /* 0x004fdc00000e0000 */
[----:B------:R-:W2:Y:S01]  /*0e80*/  LDCU UR6, c[0x0][UR6+0x2b4] ;  /* 0x00005680060677ac */ /* 0x000ea20008000800 */
[----:B------:R-:W-:-:S05]  /*0e90*/  CS2R.32 R0, SR_CgaSize ;  /* 0x0000000000007805 */ /* 0x000fca0000008a00 */
[----:B------:R-:W-:-:S06]  /*0ea0*/  IMAD R0, R0, -0xa0, RZ ;  /* 0xffffff6000007824 */ /* 0x000fcc00078e02ff */
[----:B------:R-:W3:Y:S01]  /*0eb0*/  LDC R0, c[0x0][R0+0x2a4] ;  /* 0x0000a90000007b82 */ /* 0x000ee20000000800 */
[----:B------:R-:W-:Y:S01]  /*0ec0*/  PRMT R8, RZ, 0x7610, R8 ;  /* 0x00007610ff087816 */ /* 0x000fe20000000008 */
[----:B------:R-:W4:Y:S01]  /*0ed0*/  S2R R9, SR_CTAID.X ;  /* 0x0000000000097919 */ /* 0x000f220000002500 */
[----:B------:R-:W-:-:S05]  /*0ee0*/  CS2R.32 R63, SR_CgaSize ;  /* 0x00000000003f7805 */ /* 0x000fca0000008a00 */
[----:B------:R-:W-:-:S05]  /*0ef0*/  IMAD R63, R63, -0xa0, RZ ;  /* 0xffffff603f3f7824 */ /* 0x000fca00078e02ff */
[----:B------:R-:W-:-:S14]  /*0f00*/  R2UR UR8, R63 ;  /* 0x000000003f0872ca */ /* 0x000fdc00000e0000 */
[----:B------:R-:W3:Y:S01]  /*0f10*/  LDCU UR8, c[0x0][UR8+0x2b0] ;  /* 0x00005600080877ac */ /* 0x000ee20008000800 */
[----:B------:R-:W-:Y:S01]  /*0f20*/  UISETP.NE.AND UP2, UPT, UR10, 0x2, UPT ;  /* 0x000000020a00788c */ /* 0x000fe2000bf45270 */
[----:B------:R-:W2:Y:S01]  /*0f30*/  LDC R11, c[0x0][0xb24] ;  /* 0x0002c900ff0b7b82 */ /* 0x000ea20000000800 */
[----:B------:R-:W-:-:S05]  /*0f40*/  CS2R.32 R2, SR_CgaSize ;  /* 0x0000000000027805 */ /* 0x000fca0000008a00 */
[----:B------:R-:W-:-:S06]  /*0f50*/  IMAD R2, R2, -0xa0, RZ ;  /* 0xffffff6002027824 */ /* 0x000fcc00078e02ff */
[----:B------:R-:W3:Y:S08]  /*0f60*/  LDC R2, c[0x0][R2+0x2a0] ;  /* 0x0000a80002027b82 */ /* 0x000ef00000000800 */
[----:B------:R-:W3:Y:S01]  /*0f70*/  LDC R26, c[0x0][0xb24] ;  /* 0x0002c900ff1a7b82 */ /* 0x000ee20000000800 */
[----:B-1----:R-:W-:-:S07]  /*0f80*/  I2FP.F32.U32 R62, R15 ;  /* 0x0000000f003e7245 */ /* 0x002fce0000201000 */
[----:B------:R-:W1:Y:S01]  /*0f90*/  S2UR UR36, SR_CTAID.Z ;  /* 0x00000000002479c3 */ /* 0x000e620000002700 */
[----:B--2---:R-:W-:Y:S01]  /*0fa0*/  ISETP.GE.AND P0, PT, R11, 0x1, PT ;  /* 0x000000010b00780c */ /* 0x004fe20003f06270 */
[----:B----4-:R-:W-:Y:S01]  /*0fb0*/  IMAD.MOV.U32 R14, RZ, RZ, R9 ;  /* 0x000000ffff0e7224 */ /* 0x010fe200078e0009 */
[----:B------:R-:W-:Y:S01]  /*0fc0*/  I2FP.F32.U32 R63, R9 ;  /* 0x00000009003f7245 */ /* 0x000fe20000201000 */
[----:B------:R-:W-:Y:S01]  /*0fd0*/  FMUL R62, R62, UR6 ;  /* 0x000000063e3e7c20 */ /* 0x000fe20008400000 */
[----:B------:R-:W2:Y:S03]  /*0fe0*/  LDCU UR6, c[0x0][0xb30] ;  /* 0x00016600ff0677ac */ /* 0x000ea60008000800 */
[----:B---3--:R-:W-:Y:S02]  /*0ff0*/  FMUL R63, R63, UR8 ;  /* 0x000000083f3f7c20 */ /* 0x008fe40008400000 */
[----:B------:R-:W3:Y:S08]  /*1000*/  F2I.U32.TRUNC.NTZ R62, R62 ;  /* 0x0000003e003e7305 */ /* 0x000ef0000020f000 */
[----:B------:R-:W4:Y:S01]  /*1010*/  F2I.U32.TRUNC.NTZ R63, R63 ;  /* 0x0000003f003f7305 */ /* 0x000f22000020f000 */
[----:B--2---:R-:W-:Y:S01]  /*1020*/  UISETP.NE.AND UP3, UPT, UR6, 0x1, UPT ;  /* 0x000000010600788c */ /* 0x004fe2000bf65270 */
[----:B---3--:R-:W-:-:S05]  /*1030*/  IADD3 R62, PT, PT, -R62, RZ, RZ ;  /* 0x000000ff3e3e7210 */ /* 0x008fca0007ffe1ff */
[----:B------:R-:W-:Y:S01]  /*1040*/  IMAD R62, R0, R62, R15 ;  /* 0x0000003e003e7224 */ /* 0x000fe200078e020f */
[----:B------:R-:W-:Y:S01]  /*1050*/  PRMT R0, RZ, 0x7610, R0 ;  /* 0x00007610ff007816 */ /* 0x000fe20000000000 */
[----:B----4-:R-:W-:-:S04]  /*1060*/  IMAD.MOV R63, RZ, RZ, -R63 ;  /* 0x000000ffff3f7224 */ /* 0x010fc800078e0a3f */
[----:B------:R-:W-:Y:S01]  /*1070*/  IMAD R63, R2, R63, R9 ;  /* 0x0000003f023f7224 */ /* 0x000fe200078e0209 */
[----:B-1----:R-:W-:Y:S06]  /*1080*/  BRA.U UP4, `(.L_x_17) ;  /* 0x0000000104247547 */ /* 0x002fec000b800000 */
[----:B------:R-:W-:Y:S01]  /*1090*/  ISETP.NE.AND P1, PT, R62, RZ, PT ;  /* 0x000000ff3e00720c */ /* 0x000fe20003f25270 */
[----:B------:R-:W-:Y:S01]  /*10a0*/  IMAD.MOV.U32 R0, RZ, RZ, 0x3 ;  /* 0x00000003ff007424 */ /* 0x000fe200078e00ff */
[C---:B------:R-:W-:Y:S02]  /*10b0*/  LOP3.LUT R2, R63.reuse, 0xfffffffe, RZ, 0xc0, !PT ;  /* 0xfffffffe3f027812 */ /* 0x040fe400078ec0ff */
[----:B------:R-:W-:Y:S02]  /*10c0*/  ISETP.LT.U32.OR P1, PT, R63, 0x2, !P1 ;  /* 0x000000023f00780c */ /* 0x000fe40004f21470 */
[----:B------:R-:W-:Y:S02]  /*10d0*/  SHF.L.U32 R0, R0, R2, RZ ;  /* 0x0000000200007219 */ /* 0x000fe400000006ff */
[----:B------:R-:W-:Y:S02]  /*10e0*/  SEL R4, RZ, 0x1, !P1 ;  /* 0x00000001ff047807 */ /* 0x000fe40004800000 */
[----:B------:R-:W-:-:S05]  /*10f0*/  SEL R3, RZ, 0x2, !P1 ;  /* 0x00000002ff037807 */ /* 0x000fca0004800000 */
[----:B------:R-:W-:-:S05]  /*1100*/  IMAD.IADD R3, R4, 0x1, R3 ;  /* 0x0000000104037824 */ /* 0x000fca00078e0203 */
[----:B------:R-:W-:Y:S02]  /*1110*/  PRMT R8, R3, 0x7610, R8 ;  /* 0x0000761003087816 */ /* 0x000fe40000000008 */
.L_x_17:
[----:B------:R-:W-:Y:S05]  /*1120*/  @!P0 BRA `(.L_x_18) ;  /* 0x0000000000b88947 */ /* 0x000fea0003800000 */
[----:B------:R-:W1:Y:S01]  /*1130*/  LDC.64 R4, c[0x0][0xb18] ;  /* 0x0002c600ff047b82 */ /* 0x000e620000000a00 */
[----:B------:R-:W-:-:S07]  /*1140*/  ISETP.NE.AND P0, PT, R11, 0x1, PT ;  /* 0x000000010b00780c */ /* 0x000fce0003f05270 */
[----:B------:R-:W2:Y:S08]  /*1150*/  LDC R14, c[0x0][0xb0c] ;  /* 0x0002c300ff0e7b82 */ /* 0x000eb00000000800 */
[----:B------:R-:W3:Y:S08]  /*1160*/  LDC R16, c[0x0][0x370] ;  /* 0x0000dc00ff107b82 */ /* 0x000ef00000000800 */
[----:B------:R-:W4:Y:S01]  /*1170*/  LDC R13, c[0x0][0x374] ;  /* 0x0000dd00ff0d7b82 */ /* 0x000f220000000800 */
[----:B-1----:R-:W-:-:S07]  /*1180*/  ISETP.NE.AND P1, PT, R4, 0x1, PT ;  /* 0x000000010400780c */ /* 0x002fce0003f25270 */
[----:B------:R-:W3:Y:S01]  /*1190*/  LDC.64 R6, c[0x0][0xb10] ;  /* 0x0002c400ff067b82 */ /* 0x000ee20000000a00 */
[----:B--2---:R-:W-:-:S07]  /*11a0*/  ISETP.NE.AND P2, PT, R14, 0x1, PT ;  /* 0x000000010e00780c */ /* 0x004fce0003f45270 */
[----:B------:R-:W1:Y:S08]  /*11b0*/  LDC R12, c[0x0][0xb20] ;  /* 0x0002c800ff0c7b82 */ /* 0x000e700000000800 */
[----:B------:R-:W2:Y:S01]  /*11c0*/  LDC.64 R2, c[0x0][0xb28] ;  /* 0x0002ca00ff027b82 */ /* 0x000ea20000000a00 */
[----:B----4-:R-:W-:-:S04]  /*11d0*/  IMAD.HI.U32 R17, R13, R5, RZ ;  /* 0x000000050d117227 */ /* 0x010fc800078e00ff */
[----:B------:R-:W-:-:S04]  /*11e0*/  IMAD.HI.U32 R5, R15, R5, RZ ;  /* 0x000000050f057227 */ /* 0x000fc800078e00ff */
[----:B---3--:R-:W-:-:S05]  /*11f0*/  IMAD.HI.U32 R18, R16, R6, RZ ;  /* 0x0000000610127227 */ /* 0x008fca00078e00ff */
[-C--:B------:R-:W-:Y:S01]  /*1200*/  @P2 SHF.R.U32.HI R16, RZ, R7.reuse, R18 ;  /* 0x00000007ff102219 */ /* 0x080fe20000011612 */
[----:B------:R-:W-:Y:S01]  /*1210*/  IMAD.HI.U32 R18, R9, R6, RZ ;  /* 0x0000000609127227 */ /* 0x000fe200078e00ff */
[-C--:B-1----:R-:W-:Y:S02]  /*1220*/  @P1 SHF.R.U32.HI R13, RZ, R12.reuse, R17 ;  /* 0x0000000cff0d1219 */ /* 0x082fe40000011611 */
[----:B------:R-:W-:Y:S02]  /*1230*/  SHF.R.U32.HI R5, RZ, R12, R5 ;  /* 0x0000000cff057219 */ /* 0x000fe40000011605 */
[----:B------:R-:W-:Y:S02]  /*1240*/  SHF.R.U32.HI R18, RZ, R7, R18 ;  /* 0x00000007ff127219 */ /* 0x000fe40000011612 */
[----:B------:R-:W-:Y:S01]  /*1250*/  SEL R5, R15, R5, !P1 ;  /* 0x000000050f057207 */ /* 0x000fe20004800000 */
[----:B--2---:R-:W-:Y:S01]  /*1260*/  IMAD.HI.U32 R17, R13, R2, RZ ;  /* 0x000000020d117227 */ /* 0x004fe200078e00ff */
[----:B------:R-:W-:-:S03]  /*1270*/  SEL R18, R9, R18, !P2 ;  /* 0x0000001209127207 */ /* 0x000fc60005000000 */
[----:B------:R-:W-:Y:S01]  /*1280*/  IMAD.HI.U32 R6, R16, R2, RZ ;  /* 0x0000000210067227 */ /* 0x000fe200078e00ff */
[----:B------:R-:W-:-:S04]  /*1290*/  @P0 SHF.R.U32.HI R13, RZ, R3, R17 ;  /* 0x00000003ff0d0219 */ /* 0x000fc80000011611 */
[----:B------:R-:W-:Y:S01]  /*12a0*/  @P0 SHF.R.U32.HI R16, RZ, R3, R6 ;  /* 0x00000003ff100219 */ /* 0x000fe20000011606 */
[----:B------:R-:W-:-:S04]  /*12b0*/  IMAD R13, R13, R11, RZ ;  /* 0x0000000b0d0d7224 */ /* 0x000fc800078e02ff */
[----:B------:R-:W-:Y:S01]  /*12c0*/  IMAD R6, R16, R11, RZ ;  /* 0x0000000b10067224 */ /* 0x000fe200078e02ff */
[----:B------:R-:W-:-:S04]  /*12d0*/  ISETP.GE.AND P1, PT, R5, R13, PT ;  /* 0x0000000d0500720c */ /* 0x000fc80003f26270 */
[----:B------:R-:W-:Y:S01]  /*12e0*/  ISETP.GE.OR P1, PT, R18, R6, P1 ;  /* 0x000000061200720c */ /* 0x000fe20000f26670 */
[----:B------:R-:W-:-:S05]  /*12f0*/  IMAD.HI.U32 R6, R5, R2, RZ ;  /* 0x0000000205067227 */ /* 0x000fca00078e00ff */
[----:B------:R-:W-:-:S04]  /*1300*/  SHF.R.U32.HI R6, RZ, R3, R6 ;  /* 0x00000003ff067219 */ /* 0x000fc80000011606 */
[----:B------:R-:W-:-:S03]  /*1310*/  SEL R6, R5, R6, !P0 ;  /* 0x0000000605067207 */ /* 0x000fc60004000000 */
[----:B------:R-:W-:Y:S01]  /*1320*/  @!P1 IMAD.HI.U32 R7, R18, R2, RZ ;  /* 0x0000000212079227 */ /* 0x000fe200078e00ff */
[----:B------:R-:W-:-:S04]  /*1330*/  IADD3 R2, PT, PT, -R6, RZ, RZ ;  /* 0x000000ff06027210 */ /* 0x000fc80007ffe1ff */
[----:B------:R-:W-:Y:S01]  /*1340*/  @!P1 SHF.R.U32.HI R3, RZ, R3, R7 ;  /* 0x00000003ff039219 */ /* 0x000fe20000011607 */
[----:B------:R-:W-:Y:S01]  /*1350*/  IMAD R2, R11, R2, R5 ;  /* 0x000000020b027224 */ /* 0x000fe200078e0205 */
[----:B------:R-:W-:Y:S02]  /*1360*/  IADD3 R7, PT, PT, -R5, RZ, RZ ;  /* 0x000000ff05077210 */ /* 0x000fe40007ffe1ff */
[----:B------:R-:W-:-:S03]  /*1370*/  @!P1 SEL R3, R18, R3, !P0 ;  /* 0x0000000312039207 */ /* 0x000fc60004000000 */
[----:B------:R-:W-:Y:S02]  /*1380*/  IMAD R7, R4, R7, R15 ;  /* 0x0000000704077224 */ /* 0x000fe400078e020f */
[--C-:B------:R-:W-:Y:S02]  /*1390*/  @!P1 IMAD.IADD R6, R6, 0x1, -R3.reuse ;  /* 0x0000000106069824 */ /* 0x100fe400078e0a03 */
[----:B------:R-:W-:Y:S01]  /*13a0*/  @!P1 IMAD R3, R2, R16, R3 ;  /* 0x0000001002039224 */ /* 0x000fe200078e0203 */
[----:B------:R-:W-:Y:S01]  /*13b0*/  IADD3 R2, PT, PT, -R18, RZ, RZ ;  /* 0x000000ff12027210 */ /* 0x000fe20007ffe1ff */
[----:B------:R-:W-:Y:S02]  /*13c0*/  @!P1 IMAD R5, R6, R11, R18 ;  /* 0x0000000b06059224 */ /* 0x000fe400078e0212 */
[----:B------:R-:W-:Y:S02]  /*13d0*/  @!P1 IMAD.MOV.U32 R18, RZ, RZ, R3 ;  /* 0x000000ffff129224 */ /* 0x000fe400078e0003 */
[----:B------:R-:W-:-:S02]  /*13e0*/  IMAD R2, R14, R2, R9 ;  /* 0x000000020e027224 */ /* 0x000fc400078e0209 */
[----:B------:R-:W-:Y:S02]  /*13f0*/  IMAD R15, R5, R4, R7 ;  /* 0x00000004050f7224 */ /* 0x000fe400078e0207 */
[----:B------:R-:W-:Y:S02]  /*1400*/  IMAD R14, R18, R14, R2 ;  /* 0x0000000e120e7224 */ /* 0x000fe400078e0202 */
.L_x_18:
[----:B------:R-:W-:Y:S05]  /*1410*/  BRA.U UP3, `(.L_x_19) ;  /* 0x0000000103407547 */ /* 0x000fea000b800000 */
[----:B------:R-:W1:Y:S08]  /*1420*/  LDC.64 R4, c[0x0][0xb10] ;  /* 0x0002c400ff047b82 */ /* 0x000e700000000a00 */
[----:B------:R-:W2:Y:S08]  /*1430*/  LDC.64 R2, c[0x0][0xb18] ;  /* 0x0002c600ff027b82 */ /* 0x000eb00000000a00 */
[----:B------:R-:W3:Y:S08]  /*1440*/  LDC R6, c[0x0][0xb20] ;  /* 0x0002c800ff067b82 */ /* 0x000ef00000000800 */
[----:B------:R-:W4:Y:S01]  /*1450*/  LDC R7, c[0x0][0xb0c] ;  /* 0x0002c300ff077b82 */ /* 0x000f220000000800 */
[----:B-1----:R-:W-:-:S05]  /*1460*/  IMAD.HI.U32 R4, R14, R4, RZ ;  /* 0x000000040e047227 */ /* 0x002fca00078e00ff */
[----:B------:R-:W-:Y:S01]  /*1470*/  SHF.R.U32.HI R4, RZ, R5, R4 ;  /* 0x00000005ff047219 */ /* 0x000fe20000011604 */
[----:B--2---:R-:W-:Y:S01]  /*1480*/  IMAD.HI.U32 R3, R15, R3, RZ ;  /* 0x000000030f037227 */ /* 0x004fe200078e00ff */
[----:B------:R-:W-:-:S04]  /*1490*/  ISETP.NE.AND P0, PT, R2, 0x1, PT ;  /* 0x000000010200780c */ /* 0x000fc80003f05270 */
[----:B---3--:R-:W-:-:S04]  /*14a0*/  SHF.R.U32.HI R3, RZ, R6, R3 ;  /* 0x00000006ff037219 */ /* 0x008fc80000011603 */
[----:B------:R-:W-:Y:S02]  /*14b0*/  SEL R3, R15, R3, !P0 ;  /* 0x000000030f037207 */ /* 0x000fe40004000000 */
[----:B----4-:R-:W-:-:S04]  /*14c0*/  ISETP.NE.AND P1, PT, R7, 0x1, PT ;  /* 0x000000010700780c */ /* 0x010fc80003f25270 */
[----:B------:R-:W-:-:S05]  /*14d0*/  SEL R5, R14, R4, !P1 ;  /* 0x000000040e057207 */ /* 0x000fca0004800000 */
[----:B------:R-:W-:Y:S02]  /*14e0*/  IMAD.IADD R4, R3, 0x1, -R5 ;  /* 0x0000000103047824 */ /* 0x000fe400078e0a05 */
[----:B------:R-:W-:Y:S02]  /*14f0*/  IMAD.IADD R3, R5, 0x1, -R3 ;  /* 0x0000000105037824 */ /* 0x000fe400078e0a03 */
[----:B------:R-:W-:Y:S02]  /*1500*/  IMAD R14, R4, R7, R14 ;  /* 0x00000007040e7224 */ /* 0x000fe400078e020e */
[----:B------:R-:W-:Y:S02]  /*1510*/  IMAD R15, R3, R2, R15 ;  /* 0x00000002030f7224 */ /* 0x000fe400078e020f */
.L_x_19:
[----:B------:R-:W-:Y:S05]  /*1520*/  BRA.U !UP1, `(.L_x_20) ;  /* 0x00000001090c7547 */ /* 0x000fea000b800000 */
[----:B------:R-:W-:Y:S01]  /*1530*/  UCGABAR_WAIT ;  /* 0x0000000000007dc7 */ /* 0x000fe20008000000 */
[----:B------:R-:W-:Y:S01]  /*1540*/  CCTL.IVALL ;  /* 0x00000000ff00798f */ /* 0x000fe20002000000 */
[----:B------:R-:W-:Y:S05]  /*1550*/  BRA `(.L_x_21) ;  /* 0x0000000000047947 */ /* 0x000fea0003800000 */
.L_x_20:
[----:B------:R-:W-:Y:S06]  /*1560*/  BAR.SYNC.DEFER_BLOCKING 0x0 ;  /* 0x0000000000007b1d */ /* 0x000fec0000010000 */
.L_x_21:
[----:B------:R-:W-:Y:S05]  /*1570*/  BRA.U UP2, `(.L_x_22) ;  /* 0x0000001502307547 */ /* 0x000fea000b800000 */
[----:B------:R-:W1:Y:S01]  /*1580*/  LDCU UR15, c[0x0][0x38c] ;  /* 0x00007180ff0f77ac */ /* 0x000e620008000800 */
[----:B------:R-:W2:Y:S01]  /*1590*/  LDC R8, c[0x0][0x370] ;  /* 0x0000dc00ff087b82 */ /* 0x000ea20000000800 */
[C---:B------:R-:W-:Y:S01]  /*15a0*/  IMAD.SHL.U32 R19, R9.reuse, 0x20, RZ ;  /* 0x0000002009137824 */ /* 0x040fe200078e00ff */
[----:B------:R-:W-:Y:S01]  /*15b0*/  PLOP3.LUT P1, PT, PT, PT, UP5, 0x80, 0x8 ;  /* 0x000000000008781c */ /* 0x000fe20003f2f058 */
[----:B------:R-:W-:Y:S01]  /*15c0*/  UISETP.NE.AND UP1, UPT, UR10, URZ, UPT ;  /* 0x000000ff0a00728c */ /* 0x000fe2000bf25270 */
[----:B------:R-:W-:Y:S01]  /*15d0*/  ISETP.NE.AND P4, PT, R10, RZ, P5 ;  /* 0x000000ff0a00720c */ /* 0x000fe20002f85270 */
[----:B------:R-:W-:Y:S01]  /*15e0*/  IMAD.SHL.U32 R18, R9, 0x40, RZ ;  /* 0x0000004009127824 */ /* 0x000fe200078e00ff */
[----:B------:R-:W-:Y:S01]  /*15f0*/  PLOP3.LUT P1, PT, P1, PT, PT, 0x8, 0x80 ;  /* 0x000000000080781c */ /* 0x000fe20000f2e170 */
[----:B------:R-:W-:Y:S01]  /*1600*/  IMAD.MOV.U32 R17, RZ, RZ, 0x1 ;  /* 0x00000001ff117424 */ /* 0x000fe200078e00ff */
[----:B------:R-:W3:Y:S01]  /*1610*/  LDC R0, c[0x0][0x374] ;  /* 0x0000dd00ff007b82 */ /* 0x000ee20000000800 */
[----:B------:R-:W-:Y:S01]  /*1620*/  IMAD.MOV.U32 R16, RZ, RZ, RZ ;  /* 0x000000ffff107224 */ /* 0x000fe200078e00ff */
[----:B------:R-:W-:Y:S01]  /*1630*/  CS2R R12, SRZ ;  /* 0x00000000000c7805 */ /* 0x000fe2000001ff00 */
[----:B------:R-:W-:Y:S01]  /*1640*/  IMAD.MOV.U32 R11, RZ, RZ, 0x1 ;  /* 0x00000001ff0b7424 */ /* 0x000fe200078e00ff */
[----:B------:R-:W-:Y:S01]  /*1650*/  LOP3.LUT R19, R19, 0x20, RZ, 0xc0, !PT ;  /* 0x0000002013137812 */ /* 0x000fe200078ec0ff */
[----:B------:R-:W4:Y:S01]  /*1660*/  LDCU.64 UR30, c[0x0][0x348] ;  /* 0x00006900ff1e77ac */ /* 0x000f220008000a00 */
[----:B-1----:R-:W-:-:S02]  /*1670*/  UIADD3 UR4, UPT, UPT, UR15, 0x3f, URZ ;  /* 0x0000003f0f047890 */ /* 0x002fc4000fffe0ff */
[----:B------:R-:W-:Y:S02]  /*1680*/  USEL UR7, UR7, 0x2, UP1 ;  /* 0x0000000207077887 */ /* 0x000fe40008800000 */
[----:B------:R-:W-:Y:S01]  /*1690*/  USHF.R.S32.HI UR22, URZ, 0x1f, UR4 ;  /* 0x0000001fff167899 */ /* 0x000fe20008011404 */
[----:B------:R-:W-:-:S03]  /*16a0*/  UMOV UR13, URZ ;  /* 0x000000ff000d7c82 */ /* 0x000fc60008000000 */
[----:B------:R-:W-:Y:S02]  /*16b0*/  ULEA.HI UR22, UR22, UR4, URZ, 0x6 ;  /* 0x0000000416167291 */ /* 0x000fe4000f8f30ff */
[----:B------:R-:W-:Y:S02]  /*16c0*/  UIADD3 UR4, UPT, UPT, UR15, -0x1, URZ ;  /* 0xffffffff0f047890 */ /* 0x000fe4000fffe0ff */
[----:B------:R-:W-:Y:S02]  /*16d0*/  USHF.R.S32.HI UR22, URZ, 0x6, UR22 ;  /* 0x00000006ff167899 */ /* 0x000fe40008011416 */
[----:B------:R-:W-:Y:S02]  /*16e0*/  UISETP.GE.U32.AND UP2, UPT, UR4, -0x7f, UPT ;  /* 0xffffff810400788c */ /* 0x000fe4000bf46070 */
[----:B------:R-:W-:Y:S02]  /*16f0*/  UISETP.LT.U32.AND UP0, UPT, UR22, 0x5, UPT ;  /* 0x000000051600788c */ /* 0x000fe4000bf01070 */
[----:B------:R-:W-:-:S02]  /*1700*/  UIADD3 UR15, UPT, UPT, UR15, 0x7e, URZ ;  /* 0x0000007e0f0f7890 */ /* 0x000fc4000fffe0ff */
[----:B------:R-:W-:-:S04]  /*1710*/  USEL UR21, UR22, 0x5, UP0 ;  /* 0x0000000516157887 */ /* 0x000fc80008000000 */
[----:B------:R-:W-:Y:S02]  /*1720*/  UIADD3 UR6, UPT, UPT, UR21, -0x1, URZ ;  /* 0xffffffff15067890 */ /* 0x000fe4000fffe0ff */
[----:B------:R-:W-:Y:S02]  /*1730*/  @UP2 UIADD3 UR6, UPT, UPT, UR21, URZ, URZ ;  /* 0x000000ff15062290 */ /* 0x000fe4000fffe0ff */
[----:B------:R-:W-:Y:S02]  /*1740*/  UIADD3 UR14, UPT, UPT, UR22, -UR21, URZ ;  /* 0x80000015160e7290 */ /* 0x000fe4000fffe0ff */
[----:B------:R-:W-:Y:S02]  /*1750*/  UIADD3 UR5, UPT, UPT, UR6, 0x1, URZ ;  /* 0x0000000106057890 */ /* 0x000fe4000fffe0ff */
[----:B--2-4-:R-:W-:-:S12]  /*1760*/  UIADD3 UR6, UPT, UPT, -UR6, URZ, URZ ;  /* 0x000000ff06067290 */ /* 0x014fd8000fffe1ff */
.L_x_42:
[----:B------:R-:W-:Y:S01]  /*1770*/  UISETP.NE.AND UP0, UPT, UR37, URZ, UPT ;  /* 0x000000ff2500728c */ /* 0x000fe2000bf05270 */
[----:B------:R-:W1:Y:S08]  /*1780*/  S2UR UR37, SR_CgaCtaId ;  /* 0x00000000002579c3 */ /* 0x000e700000008800 */
[----:B------:R-:W-:Y:S05]  /*1790*/  BRA.U UP0, `(.L_x_23) ;  /* 0x0000000100347547 */ /* 0x000fea000b800000 */
[----:B------:R-:W2:Y:S01]  /*17a0*/  S2R R2, SR_CgaCtaId ;  /* 0x0000000000027919 */ /* 0x000ea20000008800 */
[----:B------:R-:W-:-:S04]  /*17b0*/  MOV R3, 0x400 ;  /* 0x0000040000037802 */ /* 0x000fc80000000f00 */
[----:B--2---:R-:W-:Y:S02]  /*17c0*/  LEA R2, R2, R3, 0x18 ;  /* 0x0000000302027211 */ /* 0x004fe400078ec0ff */
[----:B------:R-:W-:-:S03]  /*17d0*/  SHF.L.U32 R3, R11, 0x1f, RZ ;  /* 0x0000001f0b037819 */ /* 0x000fc600000006ff */
[----:B------:R-:W-:-:S04]  /*17e0*/  IMAD R2, R12, 0x8, R2 ;  /* 0x000000080c027824 */ /* 0x000fc800078e0202 */
[----:B------:R-:W2:Y:S02]  /*17f0*/  SYNCS.PHASECHK.TRANS64.TRYWAIT P0, [R2+URZ+0x100], R3 ;  /* 0x00010003020075a7 */ /* 0x000ea400080011ff */
[----:B--2---:R-:W-:Y:S05]  /*1800*/  @!P0 BRA `(.L_x_24) ;  /* 0x0000006000f08947 */ /* 0x004fea0003800000 */
.L_x_134:
[----:B------:R-:W-:Y:S01]  /*1810*/  VIADD R12, R12, 0x1 ;  /* 0x000000010c0c7836 */ /* 0x000fe20000000000 */
[----:B------:R2:W-:Y:S04]  /*1820*/  SYNCS.ARRIVE.TRANS64.A1T0 RZ, [R2+URZ+0xf0], RZ ;  /* 0x0000f0ff02ff79a7 */ /* 0x0005e800081000ff */
[----:B------:R-:W-:-:S04]  /*1830*/  ISETP.NE.AND P0, PT, R12, 0x2, PT ;  /* 0x000000020c00780c */ /* 0x000fc80003f05270 */
[----:B------:R-:W-:Y:S02]  /*1840*/  SEL R12, R12, RZ, P0 ;  /* 0x000000ff0c0c7207 */ /* 0x000fe40000000000 */
[----:B--2---:R-:W-:-:S04]  /*1850*/  SEL R2, RZ, 0x1, P0 ;  /* 0x00000001ff027807 */ /* 0x004fc80000000000 */
[----:B------:R-:W-:-:S07]  /*1860*/  LOP3.LUT R11, R11, R2, RZ, 0x3c, !PT ;  /* 0x000000020b0b7212 */ /* 0x000fce00078e3cff */
.L_x_23:
[----:B------:R-:W-:Y:S01]  /*1870*/  UMOV UR4, 0x400 ;  /* 0x0000040000047882 */ /* 0x000fe20000000000 */
[----:B------:R-:W-:Y:S01]  /*1880*/  SHF.L.U32 R2, R17, 0x1f, RZ ;  /* 0x0000001f11027819 */ /* 0x000fe200000006ff */
[----:B-1----:R-:W-:Y:S01]  /*1890*/  ULEA UR4, UR37, UR4, 0x18 ;  /* 0x0000000425047291 */ /* 0x002fe2000f8ec0ff */
[----:B------:R-:W-:Y:S01]  /*18a0*/  R2UR UR35, R18 ;  /* 0x00000000122372ca */ /* 0x000fe200000e0000 */
[----:B------:R-:W-:Y:S01]  /*18b0*/  UISETP.GE.U32.AND UP0, UPT, UR15, 0x7f, UPT ;  /* 0x0000007f0f00788c */ /* 0x000fe2000bf06070 */
[----:B------:R-:W-:Y:S01]  /*18c0*/  R2UR UR19, R19 ;  /* 0x00000000131372ca */ /* 0x000fe200000e0000 */
[----:B------:R-:W-:Y:S01]  /*18d0*/  ULEA UR8, UR13, UR4, 0x3 ;  /* 0x000000040d087291 */ /* 0x000fe2000f8e18ff */
[----:B------:R-:W-:-:S08]  /*18e0*/  UMOV UR23, URZ ;  /* 0x000000ff00177c82 */ /* 0x000fd00008000000 */
[----:B------:R1:W2:Y:S01]  /*18f0*/  SYNCS.PHASECHK.TRANS64.TRYWAIT P0, [UR8+0x28], R2 ;  /* 0x00002802ff0075a7 */ /* 0x0002a20008001108 */
[----:B------:R-:W-:-:S13]  /*1900*/  R2UR UR8, R15 ;  /* 0x000000000f0872ca */ /* 0x000fda00000e0000 */
[----:B------:R-:W-:Y:S01]  /*1910*/  ULEA UR19, UR8, UR19, 0x6 ;  /* 0x0000001308137291 */ /* 0x000fe2000f8e30ff */
[----:B-1----:R-:W-:-:S05]  /*1920*/  LEA.HI R2, R14, R14, RZ, 0x1 ;  /* 0x0000000e0e027211 */ /* 0x002fca00078f08ff */
[----:B------:R-:W-:-:S05]  /*1930*/  IMAD.SHL.U32 R2, R2, 0x40, RZ ;  /* 0x0000004002027824 */ /* 0x000fca00078e00ff */
[----:B------:R-:W-:-:S04]  /*1940*/  LOP3.LUT R2, R2, 0xffffff80, RZ, 0xc0, !PT ;  /* 0xffffff8002027812 */ /* 0x000fc800078ec0ff */
[----:B------:R-:W-:-:S13]  /*1950*/  R2UR UR9, R2 ;  /* 0x00000000020972ca */ /* 0x000fda00000e0000 */
[----:B------:R-:W-:Y:S01]  /*1960*/  ULOP3.LUT UR35, UR9, 0x40, UR35, 0xf8, !UPT ;  /* 0x0000004009237892 */ /* 0x000fe2000f8ef823 */
[----:B------:R-:W-:Y:S11]  /*1970*/  BRA.U !UP0, `(.L_x_25) ;  /* 0x0000000108f07547 */ /* 0x000ff6000b800000 */
[----:B------:R-:W-:Y:S01]  /*1980*/  UMOV UR29, UR6 ;  /* 0x00000006001d7c82 */ /* 0x000fe20008000000 */
[----:B------:R-:W-:Y:S01]  /*1990*/  UMOV UR44, UR13 ;  /* 0x0000000d002c7c82 */ /* 0x000fe20008000000 */
[----:B------:R-:W-:-:S05]  /*19a0*/  UMOV UR26, 0x20 ;  /* 0x00000020001a7882 */ /* 0x000fca0000000000 */
.L_x_31:
[----:B------:R-:W-:Y:S01]  /*19b0*/  ULEA UR33, UR44, UR4, 0x3 ;  /* 0x000000042c217291 */ /* 0x000fe2000f8e18ff */
[----:B------:R-:W-:Y:S01]  /*19c0*/  @P5 MOV R3, 0xc000 ;  /* 0x0000c00000035802 */ /* 0x000fe20000000f00 */
[----:B--2-4-:R-:W-:Y:S10]  /*19d0*/  @P0 BRA `(.L_x_26) ;  /* 0x00000000000c0947 */ /* 0x014ff40003800000 */
[----:B------:R-:W-:-:S04]  /*19e0*/  SHF.L.U32 R4, R17, 0x1f, RZ ;  /* 0x0000001f11047819 */ /* 0x000fc800000006ff */
[----:B------:R-:W1:Y:S02]  /*19f0*/  SYNCS.PHASECHK.TRANS64.TRYWAIT P0, [UR33+0x28], R4 ;  /* 0x00002804ff0075a7 */ /* 0x000e640008001121 */
[----:B-1----:R-:W-:Y:S05]  /*1a00*/  @!P0 BRA `(.L_x_27) ;  /* 0x0000006000848947 */ /* 0x002fea0003800000 */
.L_x_26:
[----:B------:R2:W-:Y:S01]  /*1a10*/  @P5 SYNCS.ARRIVE.TRANS64 RZ, [UR33], R3 ;  /* 0x00000003ffff59a7 */ /* 0x0005e20008000021 */
[----:B------:R-:W-:Y:S02]  /*1a20*/  ULOP3.LUT UR8, UR7, 0x2, URZ, 0xfc, !UPT ;  /* 0x0000000207087892 */ /* 0x000fe4000f8efcff */
[----:B------:R-:W-:Y:S02]  /*1a30*/  UIADD3 UR29, UPT, UPT, UR29, 0x1, URZ ;  /* 0x000000011d1d7890 */ /* 0x000fe4000fffe0ff */
[----:B------:R-:W-:Y:S02]  /*1a40*/  UISETP.NE.AND UP0, UPT, UR8, 0x2, UPT ;  /* 0x000000020800788c */ /* 0x000fe4000bf05270 */
[----:B------:R-:W-:-:S07]  /*1a50*/  UISETP.NE.AND UP2, UPT, UR29, 0x1, UPT ;  /* 0x000000011d00788c */ /* 0x000fce000bf45270 */
[----:B------:R-:W-:Y:S05]  /*1a60*/  BRA.U UP0, `(.L_x_28) ;  /* 0x0000000100047547 */ /* 0x000fea000b800000 */
[----:B------:R-:W-:Y:S05]  /*1a70*/  BPT.TRAP 0x1 ;  /* 0x000000040000795c */ /* 0x000fea0000300000 */
.L_x_28:
[----:B------:R-:W-:Y:S04]  /*1a80*/  BSSY.RECONVERGENT B0, `(.L_x_29) ;  /* 0x0000003000007945 */ /* 0x000fe80003800200 */
[----:B------:R-:W-:Y:S05]  /*1a90*/  @!P4 BRA `(.L_x_30) ;  /* 0x000000000004c947 */ /* 0x000fea0003800000 */
[----:B------:R-:W-:Y:S05]  /*1aa0*/  BPT.TRAP 0x1 ;  /* 0x000000040000795c */ /* 0x000fea0000300000 */
.L_x_30:
[----:B------:R-:W-:Y:S05]  /*1ab0*/  BSYNC.RECONVERGENT B0 ;  /* 0x0000000000007941 */ /* 0x000fea0003800200 */
.L_x_29:
[----:B------:R-:W-:Y:S02]  /*1ac0*/  UIADD3 UR13, UPT, UPT, UR44, 0x1, URZ ;  /* 0x000000012c0d7890 */ /* 0x000fe4000fffe0ff */
[----:B------:R-:W-:Y:S02]  /*1ad0*/  ULEA UR24, UR44, UR4, 0xe ;  /* 0x000000042c187291 */ /* 0x000fe4000f8e70ff */
[----:B------:R-:W-:Y:S02]  /*1ae0*/  UISETP.NE.AND UP0, UPT, UR13, 0x5, UPT ;  /* 0x000000050d00788c */ /* 0x000fe4000bf05270 */
[----:B------:R-:W-:Y:S02]  /*1af0*/  UIADD3 UR42, UP1, UPT, UR30, 0x80, URZ ;  /* 0x000000801e2a7890 */ /* 0x000fe4000ff3e0ff */
[----:B------:R-:W-:Y:S02]  /*1b00*/  USEL UR9, URZ, 0x1, UP0 ;  /* 0x00000001ff097887 */ /* 0x000fe40008000000 */
[----:B------:R-:W-:-:S02]  /*1b10*/  USEL UR13, UR13, URZ, UP0 ;  /* 0x000000ff0d0d7287 */ /* 0x000fc40008000000 */
[----:B------:R-:W-:Y:S02]  /*1b20*/  UIADD3 UR40, UP0, UPT, UR30, 0x180, URZ ;  /* 0x000001801e287890 */ /* 0x000fe4000ff1e0ff */
[----:B------:R-:W-:Y:S01]  /*1b30*/  ULEA UR8, UR13, UR4, 0x3 ;  /* 0x000000040d087291 */ /* 0x000fe2000f8e18ff */
[----:B------:R-:W-:Y:S01]  /*1b40*/  LOP3.LUT R17, R17, UR9, RZ, 0x3c, !PT ;  /* 0x0000000911117c12 */ /* 0x000fe2000f8e3cff */
[----:B------:R-:W-:Y:S02]  /*1b50*/  UIADD3 UR34, UPT, UPT, UR26, -0x20, URZ ;  /* 0xffffffe01a227890 */ /* 0x000fe4000fffe0ff */
[----:B------:R-:W-:Y:S01]  /*1b60*/  ULOP3.LUT UR33, UR33, 0xfefffff8, URZ, 0xc0, !UPT ;  /* 0xfefffff821217892 */ /* 0x000fe2000f8ec0ff */
[----:B-1----:R-:W-:Y:S01]  /*1b70*/  SHF.L.U32 R2, R17, 0x1f, RZ ;  /* 0x0000001f11027819 */ /* 0x002fe200000006ff */
[----:B------:R-:W-:Y:S02]  /*1b80*/  UIADD3.X UR43, UPT, UPT, URZ, UR31, URZ, UP1, !UPT ;  /* 0x0000001fff2b7290 */ /* 0x000fe40008ffe4ff */
[----:B------:R-:W-:Y:S01]  /*1b90*/  UIADD3 UR32, UPT, UPT, UR24, 0x6400, URZ ;  /* 0x0000640018207890 */ /* 0x000fe2000fffe0ff */
[----:B------:R1:W4:Y:S01]  /*1ba0*/  SYNCS.PHASECHK.TRANS64.TRYWAIT P0, [UR8+0x28], R2 ;  /* 0x00002802ff0075a7 */ /* 0x0003220008001108 */
[----:B------:R-:W-:-:S02]  /*1bb0*/  ULEA UR8, UR44, UR4, 0xd ;  /* 0x000000042c087291 */ /* 0x000fc4000f8e68ff */
[----:B------:R-:W-:Y:S02]  /*1bc0*/  UIADD3 UR24, UPT, UPT, UR24, 0x8400, URZ ;  /* 0x0000840018187890 */ /* 0x000fe4000fffe0ff */
[----:B------:R-:W-:Y:S02]  /*1bd0*/  UIADD3.X UR41, UPT, UPT, URZ, UR31, URZ, UP0, !UPT ;  /* 0x0000001fff297290 */ /* 0x000fe400087fe4ff */
[----:B------:R-:W-:Y:S02]  /*1be0*/  UIADD3 UR16, UPT, UPT, UR8, 0x1a400, URZ ;  /* 0x0001a40008107890 */ /* 0x000fe4000fffe0ff */
[----:B------:R-:W-:Y:S01]  /*1bf0*/  UIADD3 UR8, UPT, UPT, UR8, 0x1b400, URZ ;  /* 0x0001b40008087890 */ /* 0x000fe2000fffe0ff */
[----:B------:R-:W-:Y:S01]  /*1c00*/  UMOV UR38, 0x0 ;  /* 0x0000000000267882 */ /* 0x000fe20000000000 */
[----:B------:R-:W-:Y:S01]  /*1c10*/  UMOV UR39, 0x10000000 ;  /* 0x1000000000277882 */ /* 0x000fe20000000000 */
[----:B------:R-:W-:Y:S01]  /*1c20*/  UMOV UR27, UR35 ;  /* 0x00000023001b7c82 */ /* 0x000fe20008000000 */
[----:B------:R-:W-:Y:S01]  /*1c30*/  UMOV UR28, UR36 ;  /* 0x00000024001c7c82 */ /* 0x000fe20008000000 */
[----:B------:R-:W-:Y:S01]  /*1c40*/  UMOV UR25, UR33 ;  /* 0x0000002100197c82 */ /* 0x000fe20008000000 */
[----:B------:R-:W-:Y:S01]  /*1c50*/  UMOV UR20, UR36 ;  /* 0x0000002400147c82 */ /* 0x000fe20008000000 */
[----:B------:R-:W-:Y:S01]  /*1c60*/  UMOV UR17, UR33 ;  /* 0x0000002100117c82 */ /* 0x000fe20008000000 */
[----:B------:R-:W-:Y:S01]  /*1c70*/  UMOV UR18, UR34 ;  /* 0x0000002200127c82 */ /* 0x000fe20008000000 */
[----:B------:R-:W-:Y:S01]  /*1c80*/  UTMALDG.3D.2CTA [UR32], [UR42], desc[UR38] ;  /* 0x000026202a0075b4 */ /* 0x000fe20008211000 */
[----:B------:R-:W-:Y:S01]  /*1c90*/  UMOV UR10, UR26 ;  /* 0x0000001a000a7c82 */ /* 0x000fe20008000000 */
[----:B------:R-:W-:Y:S01]  /*1ca0*/  UMOV UR11, UR19 ;  /* 0x00000013000b7c82 */ /* 0x000fe20008000000 */
[----:B------:R-:W-:Y:S01]  /*1cb0*/  UMOV UR12, UR36 ;  /* 0x00000024000c7c82 */ /* 0x000fe20008000000 */
[----:B------:R-:W-:Y:S01]  /*1cc0*/  UMOV UR9, UR33 ;  /* 0x0000002100097c82 */ /* 0x000fe20008000000 */
[----:B------:R-:W-:Y:S01]  /*1cd0*/  UMOV UR23, UR5 ;  /* 0x0000000500177c82 */ /* 0x000fe20008000000 */
[----:B------:R-:W-:Y:S01]  /*1ce0*/  UMOV UR44, UR13 ;  /* 0x0000000d002c7c82 */ /* 0x000fe20008000000 */
[----:B------:R2:W-:Y:S01]  /*1cf0*/  UTMALDG.3D.2CTA [UR24], [UR42], desc[UR38] ;  /* 0x000026182a0075b4 */ /* 0x0005e20008211000 */
[----:B------:R1:W-:Y:S01]  /*1d00*/  UTMALDG.3D.2CTA [UR16], [UR40], desc[UR38] ;  /* 0x00002610280075b4 */ /* 0x0003e20008211000 */
[----:B------:R1:W-:Y:S01]  /*1d10*/  UTMALDG.3D.2CTA [UR8], [UR40], desc[UR38] ;  /* 0x00002608280075b4 */ /* 0x0003e20008211000 */
[----:B--2---:R-:W-:Y:S01]  /*1d20*/  UIADD3 UR26, UPT, UPT, UR26, 0x40, URZ ;  /* 0x000000401a1a7890 */ /* 0x004fe2000fffe0ff */
[----:B-1----:R-:W-:Y:S11]  /*1d30*/  BRA.U UP2, `(.L_x_31) ;  /* 0xfffffffd021c7547 */ /* 0x002ff6000b83ffff */
.L_x_25:
[----:B------:R-:W-:Y:S01]  /*1d40*/  ULEA UR8, UR13, UR4, 0x3 ;  /* 0x000000040d087291 */ /* 0x000fe2000f8e18ff */
[----:B------:R-:W-:Y:S01]  /*1d50*/  SHF.L.U32 R2, R17, 0x1f, RZ ;  /* 0x0000001f11027819 */ /* 0x000fe200000006ff */
[----:B------:R-:W-:Y:S01]  /*1d60*/  @!P1 SYNCS.ARRIVE.TRANS64.A1T0 RZ, [UR4+0x88], RZ ;  /* 0x000088ffffff99a7 */ /* 0x000fe20008100004 */
[----:B------:R-:W-:-:S06]  /*1d70*/  UISETP.GT.AND UP0, UPT, UR22, UR21, UPT ;  /* 0x000000151600728c */ /* 0x000fcc000bf04270 */
[----:B--2-4-:R1:W2:Y:S03]  /*1d80*/  SYNCS.PHASECHK.TRANS64.TRYWAIT P0, [UR8+0x28], R2 ;  /* 0x00002802ff0075a7 */ /* 0x0142a60008001108 */
[----:B------:R-:W-:Y:S05]  /*1d90*/  BRA.U !UP0, `(.L_x_32) ;  /* 0x0000000108e87547 */ /* 0x000fea000b800000 */
[----:B------:R-:W-:Y:S01]  /*1da0*/  UIADD3 UR29, UPT, UPT, UR14, UR23, URZ ;  /* 0x000000170e1d7290 */ /* 0x000fe2000fffe0ff */
[----:B------:R-:W-:-:S11]  /*1db0*/  UMOV UR44, UR13 ;  /* 0x0000000d002c7c82 */ /* 0x000fd60008000000 */
.L_x_38:
[----:B------:R-:W-:Y:S01]  /*1dc0*/  ULEA UR33, UR44, UR4, 0x3 ;  /* 0x000000042c217291 */ /* 0x000fe2000f8e18ff */
[----:B--2---:R-:W-:Y:S01]  /*1dd0*/  @P5 MOV R3, 0xc000 ;  /* 0x0000c00000035802 */ /* 0x004fe20000000f00 */
[----:B-12---:R-:W-:Y:S10]  /*1de0*/  @P0 BRA `(.L_x_33) ;  /* 0x00000000000c0947 */ /* 0x006ff40003800000 */
[----:B------:R-:W-:-:S04]  /*1df0*/  SHF.L.U32 R4, R17, 0x1f, RZ ;  /* 0x0000001f11047819 */ /* 0x000fc800000006ff */
[----:B------:R-:W2:Y:S02]  /*1e00*/  SYNCS.PHASECHK.TRANS64.TRYWAIT P0, [UR33+0x28], R4 ;  /* 0x00002804ff0075a7 */ /* 0x000ea40008001121 */
[----:B--2---:R-:W-:Y:S05]  /*1e10*/  @!P0 BRA `(.L_x_34) ;  /* 0x0000005c00988947 */ /* 0x004fea0003800000 */
.L_x_33:
[----:B------:R2:W-:Y:S01]  /*1e20*/  @P5 SYNCS.ARRIVE.TRANS64 RZ, [UR33], R3 ;  /* 0x00000003ffff59a7 */ /* 0x0005e20008000021 */
[----:B------:R-:W-:-:S04]  /*1e30*/  ULOP3.LUT UR8, UR7, 0x2, URZ, 0xfc, !UPT ;  /* 0x0000000207087892 */ /* 0x000fc8000f8efcff */
[----:B------:R-:W-:-:S09]  /*1e40*/  UISETP.NE.AND UP0, UPT, UR8, 0x2, UPT ;  /* 0x000000020800788c */ /* 0x000fd2000bf05270 */
[----:B------:R-:W-:Y:S05]  /*1e50*/  BRA.U UP0, `(.L_x_35) ;  /* 0x0000000100047547 */ /* 0x000fea000b800000 */
[----:B------:R-:W-:Y:S05]  /*1e60*/  BPT.TRAP 0x1 ;  /* 0x000000040000795c */ /* 0x000fea0000300000 */
.L_x_35:
[----:B------:R-:W-:Y:S04]  /*1e70*/  BSSY.RECONVERGENT B0, `(.L_x_36) ;  /* 0x0000003000007945 */ /* 0x000fe80003800200 */
[----:B------:R-:W-:Y:S05]  /*1e80*/  @!P4 BRA `(.L_x_37) ;  /* 0x000000000004c947 */ /* 0x000fea0003800000 */
[----:B------:R-:W-:Y:S05]  /*1e90*/  BPT.TRAP 0x1 ;  /* 0x000000040000795c */ /* 0x000fea0000300000 */
.L_x_37:
[----:B------:R-:W-:Y:S05]  /*1ea0*/  BSYNC.RECONVERGENT B0 ;  /* 0x0000000000007941 */ /* 0x000fea0003800200 */
.L_x_36:
[----:B------:R-:W-:Y:S02]  /*1eb0*/  UIADD3 UR13, UPT, UPT, UR44, 0x1, URZ ;  /* 0x000000012c0d7890 */ /* 0x000fe4000fffe0ff */
[----:B------:R-:W-:Y:S02]  /*1ec0*/  ULEA UR24, UR44, UR4, 0xe ;  /* 0x000000042c187291 */ /* 0x000fe4000f8e70ff */
[----:B------:R-:W-:Y:S02]  /*1ed0*/  UISETP.NE.AND UP0, UPT, UR13, 0x5, UPT ;  /* 0x000000050d00788c */ /* 0x000fe4000bf05270 */
[----:B------:R-:W-:Y:S02]  /*1ee0*/  UIADD3 UR42, UP1, UPT, UR30, 0x80, URZ ;  /* 0x000000801e2a7890 */ /* 0x000fe4000ff3e0ff */
[----:B------:R-:W-:Y:S02]  /*1ef0*/  USEL UR9, URZ, 0x1, UP0 ;  /* 0x00000001ff097887 */ /* 0x000fe40008000000 */
[----:B------:R-:W-:-:S02]  /*1f00*/  USEL UR13, UR13, URZ, UP0 ;  /* 0x000000ff0d0d7287 */ /* 0x000fc40008000000 */
[----:B------:R-:W-:Y:S02]  /*1f10*/  USHF.L.U32 UR34, UR23, 0x6, URZ ;  /* 0x0000000617227899 */ /* 0x000fe400080006ff */
[----:B------:R-:W-:Y:S01]  /*1f20*/  ULEA UR8, UR13, UR4, 0x3 ;  /* 0x000000040d087291 */ /* 0x000fe2000f8e18ff */
[----:B------:R-:W-:Y:S01]  /*1f30*/  LOP3.LUT R17, R17, UR9, RZ, 0x3c, !PT ;  /* 0x0000000911117c12 */ /* 0x000fe2000f8e3cff */
[----:B------:R-:W-:Y:S02]  /*1f40*/  UIADD3 UR40, UP0, UPT, UR30, 0x180, URZ ;  /* 0x000001801e287890 */ /* 0x000fe4000ff1e0ff */
[----:B------:R-:W-:Y:S01]  /*1f50*/  ULOP3.LUT UR33, UR33, 0xfefffff8, URZ, 0xc0, !UPT ;  /* 0xfefffff821217892 */ /* 0x000fe2000f8ec0ff */
[----:B-1----:R-:W-:Y:S01]  /*1f60*/  SHF.L.U32 R2, R17, 0x1f, RZ ;  /* 0x0000001f11027819 */ /* 0x002fe200000006ff */
[----:B------:R-:W-:Y:S02]  /*1f70*/  UIADD3.X UR43, UPT, UPT, URZ, UR31, URZ, UP1, !UPT ;  /* 0x0000001fff2b7290 */ /* 0x000fe40008ffe4ff */
[----:B------:R-:W-:Y:S01]  /*1f80*/  UIADD3 UR32, UPT, UPT, UR24, 0x6400, URZ ;  /* 0x0000640018207890 */ /* 0x000fe2000fffe0ff */
[----:B------:R4:W1:Y:S01]  /*1f90*/  SYNCS.PHASECHK.TRANS64.TRYWAIT P0, [UR8+0x28], R2 ;  /* 0x00002802ff0075a7 */ /* 0x0008620008001108 */
[----:B------:R-:W-:-:S02]  /*1fa0*/  ULEA UR8, UR44, UR4, 0xd ;  /* 0x000000042c087291 */ /* 0x000fc4000f8e68ff */
[----:B------:R-:W-:Y:S02]  /*1fb0*/  UIADD3 UR26, UPT, UPT, UR34, 0x20, URZ ;  /* 0x00000020221a7890 */ /* 0x000fe4000fffe0ff */
        /* <DEDUP_REMOVED lines=12> */
[----:B------:R4:W-:Y:S01]  /*2080*/  UTMALDG.3D.2CTA [UR32], [UR42], desc[UR38] ;  /* 0x000026202a0075b4 */ /* 0x0009e20008211000 */
[----:B------:R-:W-:Y:S01]  /*2090*/  UMOV UR11, UR19 ;  /* 0x00000013000b7c82 */ /* 0x000fe20008000000 */
[----:B------:R-:W-:Y:S01]  /*20a0*/  UMOV UR12, UR36 ;  /* 0x00000024000c7c82 */ /* 0x000fe20008000000 */
[----:B------:R-:W-:Y:S01]  /*20b0*/  UMOV UR9, UR33 ;  /* 0x0000002100097c82 */ /* 0x000fe20008000000 */
[----:B------:R-:W-:Y:S01]  /*20c0*/  UMOV UR10, UR26 ;  /* 0x0000001a000a7c82 */ /* 0x000fe20008000000 */
[----:B------:R-:W-:Y:S01]  /*20d0*/  UIADD3 UR23, UPT, UPT, UR23, 0x1, URZ ;  /* 0x0000000117177890 */ /* 0x000fe2000fffe0ff */
[----:B------:R-:W-:Y:S01]  /*20e0*/  UMOV UR44, UR13 ;  /* 0x0000000d002c7c82 */ /* 0x000fe20008000000 */
[----:B------:R4:W-:Y:S02]  /*20f0*/  UTMALDG.3D.2CTA [UR24], [UR42], desc[UR38] ;  /* 0x000026182a0075b4 */ /* 0x0009e40008211000 */
[----:B------:R-:W-:Y:S01]  /*2100*/  UISETP.NE.AND UP0, UPT, UR23, UR29, UPT ;  /* 0x0000001d1700728c */ /* 0x000fe2000bf05270 */
[----:B------:R4:W-:Y:S01]  /*2110*/  UTMALDG.3D.2CTA [UR16], [UR40], desc[UR38] ;  /* 0x00002610280075b4 */ /* 0x0009e20008211000 */
[----:B------:R4:W-:Y:S07]  /*2120*/  UTMALDG.3D.2CTA [UR8], [UR40], desc[UR38] ;  /* 0x00002608280075b4 */ /* 0x0009ee0008211000 */
[----:B----4-:R-:W-:Y:S05]  /*2130*/  BRA.U UP0, `(.L_x_38) ;  /* 0xfffffffd00207547 */ /* 0x010fea000b83ffff */
.L_x_32:
[C---:B-1----:R-:W-:Y:S01]  /*2140*/  LEA R2, R16.reuse, UR4, 0x3 ;  /* 0x0000000410027c11 */ /* 0x042fe2000f8e18ff */
[----:B------:R-:W-:Y:S01]  /*2150*/  NOP ;  /* 0x0000000000007918 */ /* 0x000fe20000000000 */
[----:B--2---:R-:W-:Y:S02]  /*2160*/  SHF.L.U32 R3, R13, 0x1f, RZ ;  /* 0x0000001f0d037819 */ /* 0x004fe400000006ff */
[----:B------:R-:W-:Y:S02]  /*2170*/  LEA R4, R16, UR4, 0x4 ;  /* 0x0000000410047c11 */ /* 0x000fe4000f8e20ff */
[----:B------:R-:W1:Y:S02]  /*2180*/  SYNCS.PHASECHK.TRANS64.TRYWAIT P0, [R2+URZ+0x90], R3 ;  /* 0x00009003020075a7 */ /* 0x000e6400080011ff */
[----:B-1----:R-:W-:Y:S05]  /*2190*/  @!P0 BRA `(.L_x_39) ;  /* 0x0000005800d08947 */ /* 0x002fea0003800000 */
.L_x_137:
[----:B------:R-:W2:Y:S01]  /*21a0*/  LDS.128 R4, [R4+0x120] ;  /* 0x0001200004047984 */ /* 0x000ea20000000c00 */
[----:B------:R-:W-:Y:S01]  /*21b0*/  ISETP.GE.AND P0, PT, R26, 0x1, PT ;  /* 0x000000011a00780c */ /* 0x000fe20003f06270 */
[----:B-1----:R-:W-:Y:S01]  /*21c0*/  VIADD R2, R2, 0xa0 ;  /* 0x000000a002027836 */ /* 0x002fe20000000000 */
[----:B------:R-:W-:Y:S01]  /*21d0*/  @!PT LDS RZ, [RZ] ;  /* 0x00000000fffff984 */ /* 0x000fe20000000800 */
[----:B------:R-:W-:Y:S01]  /*21e0*/  @!PT LDS RZ, [RZ] ;  /* 0x00000000fffff984 */ /* 0x000fe20000000800 */
[----:B------:R-:W-:Y:S01]  /*21f0*/  @!PT LDS RZ, [RZ] ;  /* 0x00000000fffff984 */ /* 0x000fe20000000800 */
[----:B------:R-:W-:Y:S01]  /*2200*/  @!PT LDS RZ, [RZ] ;  /* 0x00000000fffff984 */ /* 0x000fe20000000800 */
[----:B------:R1:W-:Y:S06]  /*2210*/  MEMBAR.ALL.CTA ;  /* 0x0000000000007992 */ /* 0x0003ec0000008000 */
[----:B-1----:R-:W1:Y:S01]  /*2220*/  FENCE.VIEW.ASYNC.S ;  /* 0x00000000000073c6 */ /* 0x002e620000000000 */
[----:B------:R-:W-:-:S04]  /*2230*/  PRMT R2, RZ, 0x654, R2 ;  /* 0x00000654ff027816 */ /* 0x000fc80000000002 */
[----:B-1----:R1:W-:Y:S01]  /*2240*/  SYNCS.ARRIVE.TRANS64.RED.A1T0 RZ, [R2+URZ], RZ ;  /* 0x000000ff02ff79a7 */ /* 0x0023e200081004ff */
[----:B--2---:R-:W-:-:S13]  /*2250*/  LOP3.LUT P2, RZ, R6, 0x1, RZ, 0xc0, !PT ;  /* 0x0000000106ff7812 */ /* 0x004fda000784c0ff */
[----:B------:R-:W-:Y:S01]  /*2260*/  @P2 SHF.R.U32.HI R3, RZ, 0x10, R5 ;  /* 0x00000010ff032819 */ /* 0x000fe20000011605 */
[----:B------:R-:W-:Y:S01]  /*2270*/  VOTEU.ANY UP0, P2 ;  /* 0x0000000000ff7886 */ /* 0x000fe20001000100 */
[----:B------:R-:W-:Y:S02]  /*2280*/  @P2 MOV R10, R4 ;  /* 0x00000004000a2202 */ /* 0x000fe40000000f00 */
[----:B------:R-:W-:Y:S02]  /*2290*/  @P2 R2UR.BROADCAST UR8, R3 ;  /* 0x00000000030822ca */ /* 0x000fe400008e0000 */
[----:B------:R-:W-:-:S11]  /*22a0*/  @P2 LOP3.LUT R9, R5, 0xffff, RZ, 0xc0, !PT ;  /* 0x0000ffff05092812 */ /* 0x000fd600078ec0ff */
[----:B------:R-:W-:Y:S01]  /*22b0*/  @UP0 UMOV UR36, UR8 ;  /* 0x0000000800240c82 */ /* 0x000fe20008000000 */
[----:B-1----:R-:W-:Y:S05]  /*22c0*/  @!P0 BRA `(.L_x_40) ;  /* 0x0000000000b88947 */ /* 0x002fea0003800000 */
[----:B------:R-:W3:Y:S01]  /*22d0*/  LDC.64 R4, c[0x0][0xb18] ;  /* 0x0002c600ff047b82 */ /* 0x000ee20000000a00 */
[----:B------:R-:W-:-:S07]  /*22e0*/  ISETP.NE.AND P3, PT, R26, 0x1, PT ;  /* 0x000000011a00780c */ /* 0x000fce0003f65270 */
[----:B------:R-:W1:Y:S08]  /*22f0*/  LDC.64 R6, c[0x0][0xb10] ;  /* 0x0002c400ff067b82 */ /* 0x000e700000000a00 */
[----:B------:R-:W2:Y:S08]  /*2300*/  LDC R14, c[0x0][0xb20] ;  /* 0x0002c800ff0e7b82 */ /* 0x000eb00000000800 */
[----:B------:R-:W4:Y:S01]  /*2310*/  LDC R15, c[0x0][0xb0c] ;  /* 0x0002c300ff0f7b82 */ /* 0x000f220000000800 */
[----:B---3--:R-:W-:Y:S01]  /*2320*/  IMAD.HI.U32 R21, R0, R5, RZ ;  /* 0x0000000500157227 */ /* 0x008fe200078e00ff */
[----:B------:R-:W-:-:S03]  /*2330*/  ISETP.NE.AND P0, PT, R4, 0x1, PT ;  /* 0x000000010400780c */ /* 0x000fc60003f05270 */
[----:B------:R-:W-:-:S03]  /*2340*/  IMAD.HI.U32 R5, R9, R5, RZ ;  /* 0x0000000509057227 */ /* 0x000fc600078e00ff */
[----:B------:R-:W3:Y:S01]  /*2350*/  LDC.64 R2, c[0x0][0xb28] ;  /* 0x0002ca00ff027b82 */ /* 0x000ee20000000a00 */
[----:B-1----:R-:W-:-:S04]  /*2360*/  IMAD.HI.U32 R22, R8, R6, RZ ;  /* 0x0000000608167227 */ /* 0x002fc800078e00ff */
[----:B------:R-:W-:Y:S01]  /*2370*/  IMAD.HI.U32 R23, R10, R6, RZ ;  /* 0x000000060a177227 */ /* 0x000fe200078e00ff */
[----:B------:R-:W-:Y:S02]  /*2380*/  SHF.R.U32.HI R22, RZ, R7, R22 ;  /* 0x00000007ff167219 */ /* 0x000fe40000011616 */
[-C--:B--2---:R-:W-:Y:S02]  /*2390*/  SHF.R.U32.HI R21, RZ, R14.reuse, R21 ;  /* 0x0000000eff157219 */ /* 0x084fe40000011615 */
[----:B------:R-:W-:Y:S02]  /*23a0*/  SHF.R.U32.HI R5, RZ, R14, R5 ;  /* 0x0000000eff057219 */ /* 0x000fe40000011605 */
[----:B------:R-:W-:Y:S02]  /*23b0*/  SEL R21, R0, R21, !P0 ;  /* 0x0000001500157207 */ /* 0x000fe40004000000 */
[----:B------:R-:W-:Y:S02]  /*23c0*/  SHF.R.U32.HI R23, RZ, R7, R23 ;  /* 0x00000007ff177219 */ /* 0x000fe40000011617 */
[----:B----4-:R-:W-:-:S02]  /*23d0*/  ISETP.NE.AND P1, PT, R15, 0x1, PT ;  /* 0x000000010f00780c */ /* 0x010fc40003f25270 */
[----:B------:R-:W-:Y:S02]  /*23e0*/  SEL R5, R9, R5, !P0 ;  /* 0x0000000509057207 */ /* 0x000fe40004000000 */
[----:B------:R-:W-:Y:S02]  /*23f0*/  SEL R22, R8, R22, !P1 ;  /* 0x0000001608167207 */ /* 0x000fe40004800000 */
[----:B------:R-:W-:Y:S01]  /*2400*/  SEL R23, R10, R23, !P1 ;  /* 0x000000170a177207 */ /* 0x000fe20004800000 */
[----:B---3--:R-:W-:-:S04]  /*2410*/  IMAD.HI.U32 R20, R21, R2, RZ ;  /* 0x0000000215147227 */ /* 0x008fc800078e00ff */
        /* <DEDUP_REMOVED lines=10> */
[----:B------:R-:W-:-:S04]  /*24c0*/  @!P0 IMAD.HI.U32 R7, R23, R2, RZ ;  /* 0x0000000217078227 */ /* 0x000fc800078e00ff */
[----:B------:R-:W-:Y:S01]  /*24d0*/  IMAD.MOV R2, RZ, RZ, -R6 ;  /* 0x000000ffff027224 */ /* 0x000fe200078e0a06 */
[----:B------:R-:W-:Y:S02]  /*24e0*/  @!P0 SHF.R.U32.HI R3, RZ, R3, R7 ;  /* 0x00000003ff038219 */ /* 0x000fe40000011607 */
[----:B------:R-:W-:Y:S01]  /*24f0*/  IADD3 R7, PT, PT, -R5, RZ, RZ ;  /* 0x000000ff05077210 */ /* 0x000fe20007ffe1ff */
[----:B------:R-:W-:Y:S01]  /*2500*/  IMAD R2, R26, R2, R5 ;  /* 0x000000021a027224 */ /* 0x000fe200078e0205 */
        /* <DEDUP_REMOVED lines=10> */
.L_x_40:
[----:B------:R-:W1:Y:S02]  /*25b0*/  LDCU UR8, c[0x0][0xb30] ;  /* 0x00016600ff0877ac */ /* 0x000e640008000800 */
[----:B-1----:R-:W-:-:S09]  /*25c0*/  UISETP.NE.AND UP0, UPT, UR8, 0x1, UPT ;  /* 0x000000010800788c */ /* 0x002fd2000bf05270 */
[----:B------:R-:W-:Y:S05]  /*25d0*/  BRA.U UP0, `(.L_x_41) ;  /* 0x0000000100407547 */ /* 0x000fea000b800000 */
[----:B------:R-:W1:Y:S08]  /*25e0*/  LDC.64 R4, c[0x0][0xb10] ;  /* 0x0002c400ff047b82 */ /* 0x000e700000000a00 */
[----:B------:R-:W2:Y:S08]  /*25f0*/  LDC.64 R2, c[0x0][0xb18] ;  /* 0x0002c600ff027b82 */ /* 0x000eb00000000a00 */
[----:B------:R-:W4:Y:S08]  /*2600*/  LDC R6, c[0x0][0xb20] ;  /* 0x0002c800ff067b82 */ /* 0x000f300000000800 */
[----:B------:R-:W3:Y:S01]  /*2610*/  LDC R7, c[0x0][0xb0c] ;  /* 0x0002c300ff077b82 */ /* 0x000ee20000000800 */
[----:B-1----:R-:W-:-:S05]  /*2620*/  IMAD.HI.U32 R4, R10, R4, RZ ;  /* 0x000000040a047227 */ /* 0x002fca00078e00ff */
[----:B------:R-:W-:Y:S01]  /*2630*/  SHF.R.U32.HI R4, RZ, R5, R4 ;  /* 0x00000005ff047219 */ /* 0x000fe20000011604 */
[----:B--2---:R-:W-:Y:S01]  /*2640*/  IMAD.HI.U32 R3, R9, R3, RZ ;  /* 0x0000000309037227 */ /* 0x004fe200078e00ff */
[----:B------:R-:W-:-:S04]  /*2650*/  ISETP.NE.AND P0, PT, R2, 0x1, PT ;  /* 0x000000010200780c */ /* 0x000fc80003f05270 */
[----:B----4-:R-:W-:-:S04]  /*2660*/  SHF.R.U32.HI R3, RZ, R6, R3 ;  /* 0x00000006ff037219 */ /* 0x010fc80000011603 */
[----:B------:R-:W-:Y:S02]  /*2670*/  SEL R3, R9, R3, !P0 ;  /* 0x0000000309037207 */ /* 0x000fe40004000000 */
[----:B---3--:R-:W-:-:S04]  /*2680*/  ISETP.NE.AND P1, PT, R7, 0x1, PT ;  /* 0x000000010700780c */ /* 0x008fc80003f25270 */
[----:B------:R-:W-:-:S05]  /*2690*/  SEL R4, R10, R4, !P1 ;  /* 0x000000040a047207 */ /* 0x000fca0004800000 */
[----:B------:R-:W-:Y:S02]  /*26a0*/  IMAD.IADD R5, R3, 0x1, -R4 ;  /* 0x0000000103057824 */ /* 0x000fe400078e0a04 */
[----:B------:R-:W-:Y:S02]  /*26b0*/  IMAD.IADD R3, R4, 0x1, -R3 ;  /* 0x0000000104037824 */ /* 0x000fe400078e0a03 */
[----:B------:R-:W-:Y:S02]  /*26c0*/  IMAD R10, R5, R7, R10 ;  /* 0x00000007050a7224 */ /* 0x000fe400078e020a */
[----:B------:R-:W-:-:S07]  /*26d0*/  IMAD R9, R3, R2, R9 ;  /* 0x0000000203097224 */ /* 0x000fce00078e0209 */
.L_x_41:
[----:B------:R-:W-:Y:S01]  /*26e0*/  VIADD R16, R16, 0x1 ;  /* 0x0000000110107836 */ /* 0x000fe20000000000 */
[----:B------:R-:W-:Y:S01]  /*26f0*/  PLOP3.LUT P1, PT, PT, PT, PT, 0x80, 0x8 ;  /* 0x000000000008781c */ /* 0x000fe20003f2f070 */
[----:B------:R-:W-:Y:S02]  /*2700*/  IMAD.IADD R14, R10, 0x1, R63 ;  /* 0x000000010a0e7824 */ /* 0x000fe400078e023f */
[----:B------:R-:W-:Y:S01]  /*2710*/  IMAD.IADD R15, R9, 0x1, R62 ;  /* 0x00000001090f7824 */ /* 0x000fe200078e023e */
[----:B------:R-:W-:-:S04]  /*2720*/  ISETP.NE.AND P0, PT, R16, 0x2, PT ;  /* 0x000000021000780c */ /* 0x000fc80003f05270 */
[----:B------:R-:W-:Y:S02]  /*2730*/  SEL R2, RZ, 0x1, P0 ;  /* 0x00000001ff027807 */ /* 0x000fe40000000000 */
[----:B------:R-:W-:Y:S02]  /*2740*/  SEL R16, R16, RZ, P0 ;  /* 0x000000ff10107207 */ /* 0x000fe40000000000 */
[----:B------:R-:W-:Y:S01]  /*2750*/  LOP3.LUT R13, R13, R2, RZ, 0x3c, !PT ;  /* 0x000000020d0d7212 */ /* 0x000fe200078e3cff */
[----:B------:R-:W-:Y:S06]  /*2760*/  @P2 BRA `(.L_x_42) ;  /* 0xfffffff000002947 */ /* 0x000fec000383ffff */
[----:B------:R-:W-:Y:S01]  /*2770*/  UIADD3 UR4, UPT, UPT, UR4, 0x28, URZ ;  /* 0x0000002804047890 */ /* 0x000fe2000fffe0ff */
[----:B------:R-:W-:-:S03]  /*2780*/  SHF.L.U32 R2, R17, 0x1f, RZ ;  /* 0x0000001f11027819 */ /* 0x000fc600000006ff */
[----:B------:R-:W-:-:S09]  /*2790*/  ULEA UR5, UR13, UR4, 0x3 ;  /* 0x000000040d057291 */ /* 0x000fd2000f8e18ff */
[----:B------:R-:W1:Y:S02]  /*27a0*/  SYNCS.PHASECHK.TRANS64.TRYWAIT P0, [UR5], R2 ;  /* 0x00000002ff0075a7 */ /* 0x000e640008001105 */
[----:B-1----:R-:W-:Y:S05]  /*27b0*/  @!P0 BRA `(.L_x_43) ;  /* 0x00000054005c8947 */ /* 0x002fea0003800000 */
.L_x_139:
[----:B------:R-:W-:-:S04]  /*27c0*/  UIADD3 UR6, UPT, UPT, UR13, 0x1, URZ ;  /* 0x000000010d067890 */ /* 0x000fc8000fffe0ff */
[----:B------:R-:W-:-:S04]  /*27d0*/  UISETP.NE.AND UP0, UPT, UR6, 0x5, UPT ;  /* 0x000000050600788c */ /* 0x000fc8000bf05270 */
[----:B------:R-:W-:Y:S02]  /*27e0*/  USEL UR7, URZ, 0x1, UP0 ;  /* 0x00000001ff077887 */ /* 0x000fe40008000000 */
[----:B------:R-:W-:-:S04]  /*27f0*/  USEL UR6, UR6, URZ, UP0 ;  /* 0x000000ff06067287 */ /* 0x000fc80008000000 */
[----:B------:R-:W-:Y:S01]  /*2800*/  ULEA UR5, UR6, UR4, 0x3 ;  /* 0x0000000406057291 */ /* 0x000fe2000f8e18ff */
[----:B-1----:R-:W-:-:S04]  /*2810*/  LOP3.LUT R2, R17, UR7, RZ, 0x3c, !PT ;  /* 0x0000000711027c12 */ /* 0x002fc8000f8e3cff */
[----:B------:R-:W-:-:S04]  /*2820*/  SHF.L.U32 R3, R2, 0x1f, RZ ;  /* 0x0000001f02037819 */ /* 0x000fc800000006ff */
[----:B------:R-:W1:Y:S02]  /*2830*/  SYNCS.PHASECHK.TRANS64.TRYWAIT P0, [UR5], R3 ;  /* 0x00000003ff0075a7 */ /* 0x000e640008001105 */
[----:B-1----:R-:W-:Y:S05]  /*2840*/  @!P0 BRA `(.L_x_44) ;  /* 0x0000005400508947 */ /* 0x002fea0003800000 */
.L_x_141:
[----:B------:R-:W-:-:S04]  /*2850*/  UIADD3 UR6, UPT, UPT, UR6, 0x1, URZ ;  /* 0x0000000106067890 */ /* 0x000fc8000fffe0ff */
[----:B------:R-:W-:-:S04]  /*2860*/  UISETP.NE.AND UP0, UPT, UR6, 0x5, UPT ;  /* 0x000000050600788c */ /* 0x000fc8000bf05270 */
[----:B------:R-:W-:Y:S02]  /*2870*/  USEL UR7, URZ, 0x1, UP0 ;  /* 0x00000001ff077887 */ /* 0x000fe40008000000 */
[----:B------:R-:W-:-:S04]  /*2880*/  USEL UR6, UR6, URZ, UP0 ;  /* 0x000000ff06067287 */ /* 0x000fc80008000000 */
[----:B------:R-:W-:Y:S01]  /*2890*/  ULEA UR5, UR6, UR4, 0x3 ;  /* 0x0000000406057291 */ /* 0x000fe2000f8e18ff */
[----:B------:R-:W-:-:S04]  /*28a0*/  LOP3.LUT R2, R2, UR7, RZ, 0x3c, !PT ;  /* 0x0000000702027c12 */ /* 0x000fc8000f8e3cff */
[----:B-1----:R-:W-:-:S04]  /*28b0*/  SHF.L.U32 R3, R2, 0x1f, RZ ;  /* 0x0000001f02037819 */ /* 0x002fc800000006ff */
[----:B------:R-:W1:Y:S02]  /*28c0*/  SYNCS.PHASECHK.TRANS64.TRYWAIT P0, [UR5], R3 ;  /* 0x00000003ff0075a7 */ /* 0x000e640008001105 */
[----:B-1----:R-:W-:Y:S05]  /*28d0*/  @!P0 BRA `(.L_x_45) ;  /* 0x0000005400448947 */ /* 0x002fea0003800000 */
.L_x_143:
        /* <DEDUP_REMOVED lines=9> */
.L_x_145:
[----:B------:R-:W-:-:S04]  /*2970*/  UIADD3 UR6, UPT, UPT, UR6, 0x1, URZ ;  /* 0x0000000106067890 */ /* 0x000fc8000fffe0ff */
[----:B------:R-:W-:-:S04]  /*2980*/  UISETP.NE.AND UP0, UPT, UR6, 0x5, UPT ;  /* 0x000000050600788c */ /* 0x000fc8000bf05270 */
[----:B------:R-:W-:Y:S02]  /*2990*/  USEL UR5, URZ, 0x1, UP0 ;  /* 0x00000001ff057887 */ /* 0x000fe40008000000 */
[----:B------:R-:W-:-:S04]  /*29a0*/  USEL UR6, UR6, URZ, UP0 ;  /* 0x000000ff06067287 */ /* 0x000fc80008000000 */
[----:B------:R-:W-:Y:S01]  /*29b0*/  ULEA UR6, UR6, UR4, 0x3 ;  /* 0x0000000406067291 */ /* 0x000fe2000f8e18ff */
[----:B------:R-:W-:-:S04]  /*29c0*/  LOP3.LUT R2, R2, UR5, RZ, 0x3c, !PT ;  /* 0x0000000502027c12 */ /* 0x000fc8000f8e3cff */
[----:B------:R-:W-:Y:S01]  /*29d0*/  SHF.L.U32 R2, R2, 0x1f, RZ ;  /* 0x0000001f02027819 */ /* 0x000fe200000006ff */
[----:B-1-3--:R-:W-:-:S07]  /*29e0*/  IMAD.U32 R0, RZ, RZ, UR6 ;  /* 0x00000006ff007e24 */ /* 0x00afce000f8e00ff */
.L_x_47:
[----:B-1----:R1:W2:Y:S02]  /*29f0*/  SYNCS.PHASECHK.TRANS64.TRYWAIT P0, [R0+URZ], R2 ;  /* 0x00000002000075a7 */ /* 0x0022a400080011ff */
[----:B--2---:R-:W-:Y:S05]  /*2a00*/  @!P0 NANOSLEEP.SYNCS 0x989680 ;  /* 0x009896800000895d */ /* 0x004fea0003900000 */
[----:B------:R-:W2:Y:S02]  /*2a10*/  @!P0 SYNCS.PHASECHK.TRANS64 P0, [R0+URZ], R2 ;  /* 0x00000002000085a7 */ /* 0x000ea400080010ff */
[----:B--2---:R-:W-:Y:S05]  /*2a20*/  @P0 EXIT ;  /* 0x000000000000094d */ /* 0x004fea0003800000 */
[----:B------:R-:W-:Y:S05]  /*2a30*/  BRA `(.L_x_47) ;  /* 0xfffffffc00ec7947 */ /* 0x000fea000383ffff */
.L_x_22:
[----:B------:R-:W-:-:S04]  /*2a40*/  UISETP.NE.AND UP1, UPT, UR37, URZ, UPT ;  /* 0x000000ff2500728c */ /* 0x000fc8000bf25270 */
[----:B------:R-:W-:-:S09]  /*2a50*/  UISETP.NE.OR UP1, UPT, UR10, 0x1, UP1 ;  /* 0x000000010a00788c */ /* 0x000fd20008f25670 */
[----:B------:R-:W-:Y:S05]  /*2a60*/  BRA.U UP1, `(.L_x_48) ;  /* 0x00000005014c7547 */ /* 0x000fea000b800000 */
[----:B------:R-:W-:Y:S01]  /*2a70*/  HFMA2 R11, -RZ, RZ, 0, 0 ;  /* 0x00000000ff0b7431 */ /* 0x000fe200000001ff */
[----:B------:R-:W-:Y:S01]  /*2a80*/  ISETP.GE.U32.AND P2, PT, R10, 0x2, PT ;  /* 0x000000020a00780c */ /* 0x000fe20003f46070 */
[----:B------:R-:W-:Y:S01]  /*2a90*/  IMAD.MOV.U32 R12, RZ, RZ, 0x1 ;  /* 0x00000001ff0c7424 */ /* 0x000fe200078e00ff */
[----:B------:R-:W-:Y:S01]  /*2aa0*/  CS2R R8, SRZ ;  /* 0x0000000000087805 */ /* 0x000fe2000001ff00 */
[----:B------:R-:W-:Y:S01]  /*2ab0*/  IMAD.MOV.U32 R3, RZ, RZ, RZ ;  /* 0x000000ffff037224 */ /* 0x000fe200078e00ff */
[----:B------:R-:W-:Y:S01]  /*2ac0*/  UMOV UR4, 0x400 ;  /* 0x0000040000047882 */ /* 0x000fe20000000000 */
[----:B------:R-:W-:Y:S01]  /*2ad0*/  UMOV UR6, URZ ;  /* 0x000000ff00067c82 */ /* 0x000fe20008000000 */
[----:B------:R-:W-:-:S12]  /*2ae0*/  ULEA UR37, UR37, UR4, 0x18 ;  /* 0x0000000425257291 */ /* 0x000fd8000f8ec0ff */
.L_x_52:
[----:B------:R-:W-:Y:S02]  /*2af0*/  LEA R0, R3, UR37, 0x3 ;  /* 0x0000002503007c11 */ /* 0x000fe4000f8e18ff */
[----:B------:R-:W-:-:S03]  /*2b00*/  SHF.L.U32 R4, R8, 0x1f, RZ ;  /* 0x0000001f08047819 */ /* 0x000fc600000006ff */
[----:B------:R-:W-:Y:S01]  /*2b10*/  VIADD R5, R0, 0x100 ;  /* 0x0000010000057836 */ /* 0x000fe20000000000 */
[----:B------:R-:W1:Y:S02]  /*2b20*/  SYNCS.PHASECHK.TRANS64.TRYWAIT P0, [R0+URZ+0xf0], R4 ;  /* 0x0000f004000075a7 */ /* 0x000e6400080011ff */
[----:B-1----:R-:W-:Y:S05]  /*2b30*/  @!P0 BRA `(.L_x_49) ;  /* 0x0000005000dc8947 */ /* 0x002fea0003800000 */
.L_x_146:
[----:B------:R-:W-:Y:S01]  /*2b40*/  ULEA UR5, UR6, UR37, 0x3 ;  /* 0x0000002506057291 */ /* 0x000fe2000f8e18ff */
[----:B-1----:R-:W-:Y:S01]  /*2b50*/  PRMT R0, RZ, 0x654, R5 ;  /* 0x00000654ff007816 */ /* 0x002fe20000000005 */
[----:B------:R-:W-:Y:S01]  /*2b60*/  @!P2 IMAD.MOV.U32 R4, RZ, RZ, 0x10 ;  /* 0x00000010ff04a424 */ /* 0x000fe200078e00ff */
[----:B------:R-:W-:Y:S01]  /*2b70*/  SHF.L.U32 R5, R12, 0x1f, RZ ;  /* 0x0000001f0c057819 */ /* 0x000fe200000006ff */
[----:B------:R-:W-:Y:S01]  /*2b80*/  UIADD3 UR4, UPT, UPT, UR5, 0x90, URZ ;  /* 0x0000009005047890 */ /* 0x000fe2000fffe0ff */
[----:B------:R1:W-:Y:S05]  /*2b90*/  SYNCS.ARRIVE.TRANS64.RED.A1T0 RZ, [R0+URZ], RZ ;  /* 0x000000ff00ff79a7 */ /* 0x0003ea00081004ff */
[----:B------:R-:W-:Y:S01]  /*2ba0*/  IMAD.U32 R6, RZ, RZ, UR4 ;  /* 0x00000004ff067e24 */ /* 0x000fe2000f8e00ff */
[----:B------:R-:W2:Y:S04]  /*2bb0*/  SYNCS.PHASECHK.TRANS64.TRYWAIT P0, [UR5+0xa0], R5 ;  /* 0x0000a005ff0075a7 */ /* 0x000ea80008001105 */
[----:B------:R-:W-:Y:S01]  /*2bc0*/  PRMT R6, R10, 0x654, R6 ;  /* 0x000006540a067816 */ /* 0x000fe20000000006 */
[----:B-12---:R-:W-:Y:S06]  /*2bd0*/  @!P0 BRA `(.L_x_50) ;  /* 0x0000005000c88947 */ /* 0x006fec0003800000 */
.L_x_148:
[----:B------:R-:W-:Y:S01]  /*2be0*/  ULEA UR4, UR6, UR37, 0x4 ;  /* 0x0000002506047291 */ /* 0x000fe2000f8e20ff */
[----:B------:R-:W-:Y:S01]  /*2bf0*/  SEL R2, R6, R2, !P2 ;  /* 0x0000000206027207 */ /* 0x000fe20005000000 */
[----:B------:R-:W-:Y:S01]  /*2c00*/  UIADD3 UR5, UPT, UPT, UR5, 0x90, URZ ;  /* 0x0000009005057890 */ /* 0x000fe2000fffe0ff */
[----:B-1----:R-:W-:Y:S01]  /*2c10*/  LEA R0, R11, UR37, 0x3 ;  /* 0x000000250b007c11 */ /* 0x002fe2000f8e18ff */
[----:B------:R-:W-:Y:S01]  /*2c20*/  UIADD3 UR4, UPT, UPT, UR4, 0x120, URZ ;  /* 0x0000012004047890 */ /* 0x000fe2000fffe0ff */
[----:B------:R1:W-:Y:S01]  /*2c30*/  @!P2 SYNCS.ARRIVE.TRANS64.RED RZ, [R2+URZ], R4 ;  /* 0x0000000402ffa9a7 */ /* 0x0003e200080004ff */
[----:B------:R-:W-:Y:S01]  /*2c40*/  UIADD3 UR6, UPT, UPT, UR6, 0x1, URZ ;  /* 0x0000000106067890 */ /* 0x000fe2000fffe0ff */
[----:B------:R-:W-:-:S03]  /*2c50*/  VIADD R3, R3, 0x1 ;  /* 0x0000000103037836 */ /* 0x000fc60000000000 */
[----:B------:R-:W-:Y:S02]  /*2c60*/  UISETP.NE.AND UP0, UPT, UR6, 0x2, UPT ;  /* 0x000000020600788c */ /* 0x000fe4000bf05270 */
[----:B------:R-:W-:Y:S01]  /*2c70*/  ISETP.NE.AND P0, PT, R3, 0x2, PT ;  /* 0x000000020300780c */ /* 0x000fe20003f05270 */
[----:B------:R-:W-:Y:S06]  /*2c80*/  UGETNEXTWORKID.BROADCAST [UR4], [UR5] ;  /* 0x00000000040073ca */ /* 0x000fec0008000100 */
[----:B------:R-:W-:Y:S02]  /*2c90*/  USEL UR4, URZ, 0x1, UP0 ;  /* 0x00000001ff047887 */ /* 0x000fe40008000000 */
[----:B------:R-:W-:-:S04]  /*2ca0*/  USEL UR6, UR6, URZ, UP0 ;  /* 0x000000ff06067287 */ /* 0x000fc80008000000 */
[----:B------:R-:W-:Y:S02]  /*2cb0*/  LOP3.LUT R12, R12, UR4, RZ, 0x3c, !PT ;  /* 0x000000040c0c7c12 */ /* 0x000fe4000f8e3cff */
[----:B-1----:R-:W-:-:S04]  /*2cc0*/  SHF.L.U32 R4, R9, 0x1f, RZ ;  /* 0x0000001f09047819 */ /* 0x002fc800000006ff */
[----:B------:R-:W1:Y:S02]  /*2cd0*/  SYNCS.PHASECHK.TRANS64.TRYWAIT P1, [R0+URZ+0x90], R4 ;  /* 0x00009004000075a7 */ /* 0x000e6400080211ff */
[----:B-1----:R-:W-:Y:S05]  /*2ce0*/  @!P1 BRA `(.L_x_51) ;  /* 0x00000050009c9947 */ /* 0x002fea0003800000 */
.L_x_149:
[----:B-1----:R-:W-:Y:S01]  /*2cf0*/  LEA R4, R11, UR37, 0x4 ;  /* 0x000000250b047c11 */ /* 0x002fe2000f8e20ff */
[----:B------:R-:W-:Y:S01]  /*2d00*/  VIADD R0, R0, 0xa0 ;  /* 0x000000a000007836 */ /* 0x000fe20000000000 */
[----:B------:R-:W-:Y:S01]  /*2d10*/  SEL R3, R3, RZ, P0 ;  /* 0x000000ff03037207 */ /* 0x000fe20000000000 */
[----:B------:R-:W-:-:S03]  /*2d20*/  VIADD R11, R11, 0x1 ;  /* 0x000000010b0b7836 */ /* 0x000fc60000000000 */
[----:B------:R-:W1:Y:S01]  /*2d30*/  LDS.128 R4, [R4+0x120] ;  /* 0x0001200004047984 */ /* 0x000e620000000c00 */
[----:B------:R-:W-:Y:S02]  /*2d40*/  PRMT R0, RZ, 0x654, R0 ;  /* 0x00000654ff007816 */ /* 0x000fe40000000000 */
[C---:B------:R-:W-:Y:S01]  /*2d50*/  ISETP.NE.AND P1, PT, R11.reuse, 0x2, PT ;  /* 0x000000020b00780c */ /* 0x040fe20003f25270 */
[----:B------:R-:W-:Y:S01]  /*2d60*/  @!PT LDS RZ, [RZ] ;  /* 0x00000000fffff984 */ /* 0x000fe20000000800 */
[----:B------:R-:W-:Y:S01]  /*2d70*/  @!PT LDS RZ, [RZ] ;  /* 0x00000000fffff984 */ /* 0x000fe20000000800 */
[----:B------:R-:W-:Y:S01]  /*2d80*/  @!PT LDS RZ, [RZ] ;  /* 0x00000000fffff984 */ /* 0x000fe20000000800 */
[----:B------:R-:W-:Y:S01]  /*2d90*/  @!PT LDS RZ, [RZ] ;  /* 0x00000000fffff984 */ /* 0x000fe20000000800 */
[----:B------:R2:W-:Y:S06]  /*2da0*/  MEMBAR.ALL.CTA ;  /* 0x0000000000007992 */ /* 0x0005ec0000008000 */
[----:B--2---:R-:W2:Y:S01]  /*2db0*/  FENCE.VIEW.ASYNC.S ;  /* 0x00000000000073c6 */ /* 0x004ea20000000000 */
[----:B------:R-:W-:Y:S01]  /*2dc0*/  SEL R11, R11, RZ, P1 ;  /* 0x000000ff0b0b7207 */ /* 0x000fe20000800000 */
[----:B--2---:R2:W-:Y:S01]  /*2dd0*/  SYNCS.ARRIVE.TRANS64.RED.A1T0 RZ, [R0+URZ], RZ ;  /* 0x000000ff00ff79a7 */ /* 0x0045e200081004ff */
[----:B-1----:R-:W-:-:S02]  /*2de0*/  LOP3.LUT P3, RZ, R6, 0x1, RZ, 0xc0, !PT ;  /* 0x0000000106ff7812 */ /* 0x002fc4000786c0ff */
[----:B------:R-:W-:-:S04]  /*2df0*/  SEL R4, RZ, 0x1, P1 ;  /* 0x00000001ff047807 */ /* 0x000fc80000800000 */
[----:B------:R-:W-:Y:S02]  /*2e00*/  LOP3.LUT R9, R9, R4, RZ, 0x3c, !PT ;  /* 0x0000000409097212 */ /* 0x000fe400078e3cff */
[----:B--2---:R-:W-:-:S04]  /*2e10*/  SEL R0, RZ, 0x1, P0 ;  /* 0x00000001ff007807 */ /* 0x004fc80000000000 */
[----:B------:R-:W-:Y:S01]  /*2e20*/  LOP3.LUT R8, R8, R0, RZ, 0x3c, !PT ;  /* 0x0000000008087212 */ /* 0x000fe200078e3cff */
[----:B------:R-:W-:Y:S06]  /*2e30*/  @P3 BRA `(.L_x_52) ;  /* 0xfffffffc002c3947 */ /* 0x000fec000383ffff */
[----:B------:R-:W-:Y:S01]  /*2e40*/  ULEA UR5, UR6, UR37, 0x3 ;  /* 0x0000002506057291 */ /* 0x000fe2000f8e18ff */
[----:B------:R-:W-:-:S08]  /*2e50*/  SHF.L.U32 R2, R12, 0x1f, RZ ;  /* 0x0000001f0c027819 */ /* 0x000fd000000006ff */
[----:B------:R-:W1:Y:S02]  /*2e60*/  SYNCS.PHASECHK.TRANS64 P0, [UR5+0xa0], R2 ;  /* 0x0000a002ff0075a7 */ /* 0x000e640008001005 */
[----:B-1----:R-:W-:Y:S05]  /*2e70*/  @P0 BRA `(.L_x_53) ;  /* 0x0000000000080947 */ /* 0x002fea0003800000 */
[----:B------:R-:W1:Y:S02]  /*2e80*/  SYNCS.PHASECHK.TRANS64.TRYWAIT P0, [UR5+0xa0], R2 ;  /* 0x0000a002ff0075a7 */ /* 0x000e640008001105 */
[----:B-1----:R-:W-:Y:S05]  /*2e90*/  @!P0 BRA `(.L_x_54) ;  /* 0x0000005000448947 */ /* 0x002fea0003800000 */
.L_x_53:
[----:B------:R-:W-:-:S04]  /*2ea0*/  UIADD3 UR4, UPT, UPT, UR6, 0x1, URZ ;  /* 0x0000000106047890 */ /* 0x000fc8000fffe0ff */
[----:B------:R-:W-:-:S04]  /*2eb0*/  UISETP.NE.AND UP0, UPT, UR4, 0x2, UPT ;  /* 0x000000020400788c */ /* 0x000fc8000bf05270 */
[----:B------:R-:W-:Y:S02]  /*2ec0*/  USEL UR7, URZ, 0x1, UP0 ;  /* 0x00000001ff077887 */ /* 0x000fe40008000000 */
[----:B------:R-:W-:-:S04]  /*2ed0*/  USEL UR4, UR4, URZ, UP0 ;  /* 0x000000ff04047287 */ /* 0x000fc80008000000 */
[----:B------:R-:W-:Y:S01]  /*2ee0*/  ULEA UR4, UR4, UR37, 0x3 ;  /* 0x0000002504047291 */ /* 0x000fe2000f8e18ff */
[----:B-1----:R-:W-:-:S04]  /*2ef0*/  LOP3.LUT R2, R12, UR7, RZ, 0x3c, !PT ;  /* 0x000000070c027c12 */ /* 0x002fc8000f8e3cff */
[----:B------:R-:W-:-:S04]  /*2f00*/  SHF.L.U32 R0, R2, 0x1f, RZ ;  /* 0x0000001f02007819 */ /* 0x000fc800000006ff */
[----:B------:R-:W1:Y:S02]  /*2f10*/  SYNCS.PHASECHK.TRANS64 P0, [UR4+0xa0], R0 ;  /* 0x0000a000ff0075a7 */ /* 0x000e640008001004 */
[----:B-1----:R-:W-:Y:S05]  /*2f20*/  @P0 EXIT ;  /* 0x000000000000094d */ /* 0x002fea0003800000 */
[----:B------:R-:W-:Y:S02]  /*2f30*/  SHF.L.U32 R2, R2, 0x1f, RZ ;  /* 0x0000001f02027819 */ /* 0x000fe400000006ff */
[----:B------:R-:W-:-:S07]  /*2f40*/  MOV R0, UR4 ;  /* 0x0000000400007c02 */ /* 0x000fce0008000f00 */
.L_x_55:
[----:B-1----:R1:W2:Y:S02]  /*2f50*/  SYNCS.PHASECHK.TRANS64.TRYWAIT P0, [R0+URZ+0xa0], R2 ;  /* 0x0000a002000075a7 */ /* 0x0022a400080011ff */
[----:B--2---:R-:W-:Y:S05]  /*2f60*/  @!P0 NANOSLEEP.SYNCS 0x989680 ;  /* 0x009896800000895d */ /* 0x004fea0003900000 */
[----:B------:R-:W2:Y:S02]  /*2f70*/  @!P0 SYNCS.PHASECHK.TRANS64 P0, [R0+URZ+0xa0], R2 ;  /* 0x0000a002000085a7 */ /* 0x000ea400080010ff */
[----:B--2---:R-:W-:Y:S05]  /*2f80*/  @P0 EXIT ;  /* 0x000000000000094d */ /* 0x004fea0003800000 */
[----:B------:R-:W-:Y:S05]  /*2f90*/  BRA `(.L_x_55) ;  /* 0xfffffffc00ec7947 */ /* 0x000fea000383ffff */
.L_x_48:
[----:B------:R-:W-:Y:S05]  /*2fa0*/  BRA.U UP4, `(.L_x_56) ;  /* 0x0000001504487547 */ /* 0x000fea000b800000 */
[----:B------:R-:W-:Y:S01]  /*2fb0*/  UMOV UR6, 0x40 ;  /* 0x0000004000067882 */ /* 0x000fe20000000000 */
[----:B------:R-:W-:Y:S01]  /*2fc0*/  NOP ;  /* 0x0000000000007918 */ /* 0x000fe20000000000 */
[----:B------:R-:W-:Y:S01]  /*2fd0*/  ULEA UR6, UR37, UR6, 0x18 ;  /* 0x0000000625067291 */ /* 0x000fe2000f8ec0ff */
[----:B------:R-:W-:Y:S02]  /*2fe0*/  UMOV UR7, 0x400 ;  /* 0x0000040000077882 */ /* 0x000fe40000000000 */
[----:B------:R-:W-:-:S06]  /*2ff0*/  ULEA UR37, UR37, UR7, 0x18 ;  /* 0x0000000725257291 */ /* 0x000fcc000f8ec0ff */
[----:B------:R-:W1:Y:S02]  /*3000*/  LDS.U8 R2, [UR6+0x1c] ;  /* 0x00001c06ff027984 */ /* 0x000e640008000000 */
[----:B-1----:R-:W-:-:S13]  /*3010*/  ISETP.NE.AND P0, PT, R2, RZ, PT ;  /* 0x000000ff0200720c */ /* 0x002fda0003f05270 */
[----:B------:R-:W-:Y:S05]  /*3020*/  @P0 BRA `(.L_x_57) ;  /* 0x0000000400080947 */ /* 0x000fea0003800000 */
[----:B------:R-:W-:Y:S02]  /*3030*/  UISETP.NE.U32.AND UP0, UPT, UR5, 0x1, UPT ;  /* 0x000000010500788c */ /* 0x000fe4000bf05070 */
[----:B------:R-:W-:-:S07]  /*3040*/  UIADD3 UR8, UPT, UPT, UR6, 0x8, URZ ;  /* 0x0000000806087890 */ /* 0x000fce000fffe0ff */
[----:B------:R-:W-:Y:S05]  /*3050*/  BRA.U !UP0, `(.L_x_58) ;  /* 0x00000001089c7547 */ /* 0x000fea000b800000 */
[----:B------:R-:W-:Y:S01]  /*3060*/  ELECT P0, URZ, PT ;  /* 0x0000000000ff782f */ /* 0x000fe20003800000 */
[----:B------:R-:W-:-:S12]  /*3070*/  BSSY B0, `(.L_x_58) ;  /* 0x0000025000007945 */ /* 0x000fd80003800000 */
[----:B------:R-:W-:Y:S05]  /*3080*/  @!P0 BRA `(.L_x_59) ;  /* 0x00000000008c8947 */ /* 0x000fea0003800000 */
[----:B------:R-:W-:-:S05]  /*3090*/  UMOV UR7, 0x10 ;  /* 0x0000001000077882 */ /* 0x000fca0000000000 */
[----:B------:R-:W-:Y:S04]  /*30a0*/  DEPBAR.LE SB1, 0x36 ;  /* 0x00009d800000791a */ /* 0x000fe80000000000 */
[----:B------:R-:W1:Y:S02]  /*30b0*/  UTCATOMSWS.2CTA.FIND_AND_SET.ALIGN UP1, UR7, UR7 ;  /* 0x00000007000775e3 */ /* 0x000e640008220800 */
[----:B-1----:R-:W-:Y:S01]  /*30c0*/  MOV R10, UR7 ;  /* 0x00000007000a7c02 */ /* 0x002fe20008000f00 */
[----:B------:R-:W-:Y:S06]  /*30d0*/  BRA.U UP1, `(.L_x_60) ;  /* 0x0000000101187547 */ /* 0x000fec000b800000 */
.L_x_61:
[----:B------:R-:W-:Y:S05]  /*30e0*/  NANOSLEEP 0x64 ;  /* 0x000000640000795d */ /* 0x000fea0003800000 */
[----:B------:R-:W-:-:S05]  /*30f0*/  UMOV UR7, 0x10 ;  /* 0x0000001000077882 */ /* 0x000fca0000000000 */
[----:B------:R-:W-:Y:S04]  /*3100*/  DEPBAR.LE SB1, 0x36 ;  /* 0x00009d800000791a */ /* 0x000fe80000000000 */
[----:B------:R-:W1:Y:S02]  /*3110*/  UTCATOMSWS.2CTA.FIND_AND_SET.ALIGN UP1, UR7, UR7 ;  /* 0x00000007000775e3 */ /* 0x000e640008220800 */
[----:B-1----:R-:W-:Y:S01]  /*3120*/  MOV R10, UR7 ;  /* 0x00000007000a7c02 */ /* 0x002fe20008000f00 */
[----:B------:R-:W-:Y:S05]  /*3130*/  BRA.U !UP1, `(.L_x_61) ;  /* 0xfffffffd09e87547 */ /* 0x000fea000b83ffff */
.L_x_60:
[----:B------:R-:W1:Y:S01]  /*3140*/  LDS R5, [UR6+0x10] ;  /* 0x00001006ff057984 */ /* 0x000e620008000800 */
[----:B------:R-:W-:Y:S01]  /*3150*/  IMAD.U32 R3, RZ, RZ, UR37 ;  /* 0x00000025ff037e24 */ /* 0x000fe2000f8e00ff */
[----:B------:R-:W-:-:S03]  /*3160*/  MOV R2, UR4 ;  /* 0x0000000400027c02 */ /* 0x000fc60008000f00 */
[----:B------:R-:W-:Y:S01]  /*3170*/  VIADD R3, R3, 0x140 ;  /* 0x0000014003037836 */ /* 0x000fe20000000000 */
[----:B-1----:R-:W-:-:S04]  /*3180*/  SHF.L.U32 R5, R5, 0x1f, RZ ;  /* 0x0000001f05057819 */ /* 0x002fc800000006ff */
[----:B------:R-:W1:Y:S02]  /*3190*/  SYNCS.PHASECHK.TRANS64.TRYWAIT P0, [UR6+0x8], R5 ;  /* 0x00000805ff0075a7 */ /* 0x000e640008001106 */
[----:B-1----:R-:W-:Y:S05]  /*31a0*/  @P0 BRA `(.L_x_62) ;  /* 0x0000000000080947 */ /* 0x002fea0003800000 */
[----:B------:R-:W1:Y:S02]  /*31b0*/  SYNCS.PHASECHK.TRANS64.TRYWAIT P0, [UR6+0x8], R5 ;  /* 0x00000805ff0075a7 */ /* 0x000e640008001106 */
[----:B-1----:R-:W-:Y:S05]  /*31c0*/  @!P0 BRA `(.L_x_63) ;  /* 0x0000004c00908947 */ /* 0x002fea0003800000 */
.L_x_62:
[----:B-1----:R-:W-:Y:S01]  /*31d0*/  HFMA2 R4, -RZ, RZ, 0, 5.9604644775390625e-08 ;  /* 0x00000001ff047431 */ /* 0x002fe200000001ff */
[----:B------:R-:W-:Y:S01]  /*31e0*/  UPRMT UR7, UR4, 0x654, UR8 ;  /* 0x0000065404077896 */ /* 0x000fe20008000008 */
[----:B------:R-:W-:Y:S01]  /*31f0*/  IMAD.MOV.U32 R7, RZ, RZ, 0xffff ;  /* 0x0000ffffff077424 */ /* 0x000fe200078e00ff */
[----:B------:R-:W-:Y:S01]  /*3200*/  PRMT R2, R2, 0x654, R3 ;  /* 0x0000065402027816 */ /* 0x000fe20000000003 */
[----:B------:R-:W-:Y:S02]  /*3210*/  IMAD.MOV.U32 R5, RZ, RZ, 0x4 ;  /* 0x00000004ff057424 */ /* 0x000fe400078e00ff */
[----:B------:R-:W-:Y:S01]  /*3220*/  IMAD.SHL.U32 R9, R10, 0x20, RZ ;  /* 0x000000200a097824 */ /* 0x000fe200078e00ff */
[----:B------:R-:W-:Y:S02]  /*3230*/  MOV R3, UR7 ;  /* 0x0000000700037c02 */ /* 0x000fe40008000f00 */
[-C--:B------:R-:W-:Y:S01]  /*3240*/  SHF.L.U32 R7, R7, R10.reuse, RZ ;  /* 0x0000000a07077219 */ /* 0x080fe200000006ff */
[----:B------:R1:W-:Y:S01]  /*3250*/  SYNCS.ARRIVE.TRANS64.RED RZ, [UR7], R5 ;  /* 0x00000005ffff79a7 */ /* 0x0003e20008000407 */
[----:B------:R-:W-:Y:S01]  /*3260*/  SHF.L.U32 R6, R4, R10, RZ ;  /* 0x0000000a04067219 */ /* 0x000fe200000006ff */
[----:B------:R1:W-:Y:S04]  /*3270*/  STS [UR37+0x140], R9 ;  /* 0x00014009ff007988 */ /* 0x0003e80008000825 */
[----:B------:R1:W-:Y:S04]  /*3280*/  STAS [R2.64], R10 ;  /* 0x0000000a02007dbd */ /* 0x0003e8000c0008ff */
[----:B------:R1:W-:Y:S04]  /*3290*/  ATOMS.OR RZ, [UR6+0x14], R7 ;  /* 0x00001407ffff798c */ /* 0x0003e8000b000006 */
[----:B------:R1:W-:Y:S04]  /*32a0*/  ATOMS.OR RZ, [UR6+0x18], R6 ;  /* 0x00001806ffff798c */ /* 0x0003e8000b000006 */
[----:B------:R1:W-:Y:S02]  /*32b0*/  ATOMS.XOR RZ, [UR6+0x10], R4 ;  /* 0x00001004ffff798c */ /* 0x0003e4000b800006 */
.L_x_59:
[----:B------:R-:W-:Y:S05]  /*32c0*/  BSYNC B0 ;  /* 0x0000000000007941 */ /* 0x000fea0003800000 */
.L_x_58:
[----:B------:R-:W-:Y:S05]  /*32d0*/  BRA.U UP0, `(.L_x_64) ;  /* 0x00000001006c7547 */ /* 0x000fea000b800000 */
[----:B------:R-:W-:-:S03]  /*32e0*/  UMOV UR7, 0xffffffff ;  /* 0xffffffff00077882 */ /* 0x000fc60000000000 */
[----:B------:R-:W-:Y:S05]  /*32f0*/  BRA.DIV UR7, `(.L_x_65) ;  /* 0x0000004e075c7947 */ /* 0x000fea000b800000 */
[----:B------:R-:W-:-:S13]  /*3300*/  ELECT P6, URZ, PT ;  /* 0x0000000000ff782f */ /* 0x000fda00038c0000 */
.L_x_153:
[----:B------:R-:W-:Y:S05]  /*3310*/  @!P6 BRA `(.L_x_64) ;  /* 0x00000000005ce947 */ /* 0x000fea0003800000 */
[----:B-1----:R-:W1:Y:S02]  /*3320*/  LDS R3, [UR6+0x10] ;  /* 0x00001006ff037984 */ /* 0x002e640008000800 */
[----:B-1----:R-:W-:-:S04]  /*3330*/  SHF.L.U32 R3, R3, 0x1f, RZ ;  /* 0x0000001f03037819 */ /* 0x002fc800000006ff */
[----:B------:R-:W1:Y:S02]  /*3340*/  SYNCS.PHASECHK.TRANS64.TRYWAIT P0, [UR6+0x8], R3 ;  /* 0x00000803ff0075a7 */ /* 0x000e640008001106 */
[----:B-1----:R-:W-:Y:S05]  /*3350*/  @P0 BRA `(.L_x_66) ;  /* 0x0000000000080947 */ /* 0x002fea0003800000 */
[----:B------:R-:W1:Y:S02]  /*3360*/  SYNCS.PHASECHK.TRANS64.TRYWAIT P0, [UR6+0x8], R3 ;  /* 0x00000803ff0075a7 */ /* 0x000e640008001106 */
[----:B-1----:R-:W-:Y:S05]  /*3370*/  @!P0 BRA `(.L_x_67) ;  /* 0x0000004c005c8947 */ /* 0x002fea0003800000 */
.L_x_66:
[----:B------:R-:W2:Y:S01]  /*3380*/  LDS R5, [UR37+0x140] ;  /* 0x00014025ff057984 */ /* 0x000ea20008000800 */
[----:B-1----:R-:W-:Y:S02]  /*3390*/  HFMA2 R2, -RZ, RZ, 0, 5.9604644775390625e-08 ;  /* 0x00000001ff027431 */ /* 0x002fe400000001ff */
[----:B------:R-:W-:Y:S01]  /*33a0*/  IMAD.MOV.U32 R3, RZ, RZ, 0xffff ;  /* 0x0000ffffff037424 */ /* 0x000fe200078e00ff */
[----:B------:R-:W-:Y:S01]  /*33b0*/  UPRMT UR7, UR4, 0x654, UR8 ;  /* 0x0000065404077896 */ /* 0x000fe20008000008 */
[----:B--2---:R-:W-:-:S03]  /*33c0*/  IMAD.SHL.U32 R4, R5, 0x20, RZ ;  /* 0x0000002005047824 */ /* 0x004fc600078e00ff */
[-C--:B------:R-:W-:Y:S02]  /*33d0*/  SHF.L.U32 R3, R3, R5.reuse, RZ ;  /* 0x0000000503037219 */ /* 0x080fe400000006ff */
[----:B------:R-:W-:Y:S01]  /*33e0*/  SHF.L.U32 R5, R2, R5, RZ ;  /* 0x0000000502057219 */ /* 0x000fe200000006ff */
[----:B------:R2:W-:Y:S04]  /*33f0*/  STS [UR37+0x140], R4 ;  /* 0x00014004ff007988 */ /* 0x0005e80008000825 */
[----:B------:R2:W-:Y:S04]  /*3400*/  ATOMS.OR RZ, [UR6+0x14], R3 ;  /* 0x00001403ffff798c */ /* 0x0005e8000b000006 */
[----:B------:R2:W-:Y:S01]  /*3410*/  ATOMS.OR RZ, [UR6+0x18], R5 ;  /* 0x00001805ffff798c */ /* 0x0005e2000b000006 */
[----:B------:R-:W-:Y:S03]  /*3420*/  SYNCS.ARRIVE.TRANS64.RED.A1T0 RZ, [UR7], RZ ;  /* 0x000000ffffff79a7 */ /* 0x000fe60008100407 */
[----:B------:R2:W-:Y:S01]  /*3430*/  ATOMS.XOR RZ, [UR6+0x10], R2 ;  /* 0x00001002ffff798c */ /* 0x0005e2000b800006 */
[----:B------:R-:W-:Y:S05]  /*3440*/  BRA `(.L_x_64) ;  /* 0x0000000000107947 */ /* 0x000fea0003800000 */
.L_x_57:
[----:B------:R-:W-:-:S05]  /*3450*/  MOV R2, 0xffffffff ;  /* 0xffffffff00027802 */ /* 0x000fca0000000f00 */
[----:B------:R1:W-:Y:S02]  /*3460*/  STS [UR37+0x140], R2 ;  /* 0x00014002ff007988 */ /* 0x0003e40008000825 */
[----:B-1----:R-:W-:Y:S02]  /*3470*/  MOV R2, 0x3490 ;  /* 0x0000349000027802 */ /* 0x002fe40000000f00 */
[----:B-----5:R-:W-:Y:S05]  /*3480*/  CALL.REL.NOINC `($__internal_1_$__cuda_sm10x_tcgen05_guardrail_trap_phase_invalid_during_alloc) ;  /* 0x0000005000bc7944 */ /* 0x020fea0003c00000 */
.L_x_64:
[----:B------:R-:W-:Y:S05]  /*3490*/  WARPSYNC.ALL ;  /* 0x0000000000007948 */ /* 0x000fea0003800000 */
[----:B------:R-:W3:Y:S01]  /*34a0*/  S2UR UR7, SR_CgaCtaId ;  /* 0x00000000000779c3 */ /* 0x000ee20000008800 */
[----:B------:R-:W-:Y:S01]  /*34b0*/  UMOV UR6, 0x400 ;  /* 0x0000040000067882 */ /* 0x000fe20000000000 */
[----:B------:R-:W-:-:S06]  /*34c0*/  NOP ;  /* 0x0000000000007918 */ /* 0x000fcc0000000000 */
[----:B------:R-:W-:Y:S06]  /*34d0*/  BAR.ARV 0x6, 0xa0 ;  /* 0x0182800000007b1d */ /* 0x000fec0000002000 */
[----:B------:R-:W4:Y:S01]  /*34e0*/  LDCU UR8, c[0x0][0x38c] ;  /* 0x00007180ff0877ac */ /* 0x000f220008000800 */
[----:B------:R-:W-:Y:S01]  /*34f0*/  LOP3.LUT R0, R0, 0xffff, RZ, 0xc0, !PT ;  /* 0x0000ffff00007812 */ /* 0x000fe200078ec0ff */
[----:B-1----:R-:W-:Y:S01]  /*3500*/  IMAD.MOV.U32 R9, RZ, RZ, 0x1 ;  /* 0x00000001ff097424 */ /* 0x002fe200078e00ff */
[----:B------:R-:W-:Y:S01]  /*3510*/  LOP3.LUT R8, R8, 0xffff, RZ, 0xc0, !PT ;  /* 0x0000ffff08087812 */ /* 0x000fe200078ec0ff */
[----:B------:R-:W-:Y:S01]  /*3520*/  UMOV UR19, URZ ;  /* 0x000000ff00137c82 */ /* 0x000fe20008000000 */
[----:B------:R-:W-:Y:S01]  /*3530*/  R2UR UR10, R0 ;  /* 0x00000000000a72ca */ /* 0x000fe200000e0000 */
[----:B------:R-:W-:Y:S01]  /*3540*/  UMOV UR18, URZ ;  /* 0x000000ff00127c82 */ /* 0x000fe20008000000 */
[----:B------:R-:W-:Y:S01]  /*3550*/  R2UR UR11, R8 ;  /* 0x00000000080b72ca */ /* 0x000fe200000e0000 */
[----:B------:R-:W-:Y:S01]  /*3560*/  IMAD.MOV.U32 R8, RZ, RZ, RZ ;  /* 0x000000ffff087224 */ /* 0x000fe200078e00ff */
[----:B------:R-:W-:Y:S01]  /*3570*/  UMOV UR17, URZ ;  /* 0x000000ff00117c82 */ /* 0x000fe20008000000 */
[----:B---3--:R-:W-:-:S02]  /*3580*/  ULEA UR7, UR7, UR6, 0x18 ;  /* 0x0000000607077291 */ /* 0x008fc4000f8ec0ff */
[----:B------:R-:W-:Y:S02]  /*3590*/  UISETP.NE.AND UP2, UPT, UR5, URZ, UPT ;  /* 0x000000ff0500728c */ /* 0x000fe4000bf45270 */
[----:B------:R-:W-:Y:S02]  /*35a0*/  UIADD3 UR12, UPT, UPT, UR7, 0x6400, URZ ;  /* 0x00006400070c7890 */ /* 0x000fe4000fffe0ff */
[----:B------:R-:W-:Y:S02]  /*35b0*/  UIADD3 UR13, UPT, UPT, UR7, 0x1a400, URZ ;  /* 0x0001a400070d7890 */ /* 0x000fe4000fffe0ff */
[----:B----4-:R-:W-:Y:S01]  /*35c0*/  UIADD3 UR8, UPT, UPT, UR8, 0x3f, URZ ;  /* 0x0000003f08087890 */ /* 0x010fe2000fffe0ff */
[----:B--2---:R-:W1:Y:S01]  /*35d0*/  LDS R2, [UR7+0x140] ;  /* 0x00014007ff027984 */ /* 0x004e620008000800 */
[----:B------:R-:W-:Y:S02]  /*35e0*/  USHF.R.U32.HI UR12, URZ, 0x4, UR12 ;  /* 0x00000004ff0c7899 */ /* 0x000fe4000801160c */
[----:B------:R-:W-:-:S02]  /*35f0*/  USHF.R.S32.HI UR6, URZ, 0x1f, UR8 ;  /* 0x0000001fff067899 */ /* 0x000fc40008011408 */
[----:B------:R-:W-:Y:S02]  /*3600*/  USHF.R.U32.HI UR13, URZ, 0x4, UR13 ;  /* 0x00000004ff0d7899 */ /* 0x000fe4000801160d */
[----:B------:R-:W-:Y:S02]  /*3610*/  ULEA.HI UR6, UR6, UR8, URZ, 0x6 ;  /* 0x0000000806067291 */ /* 0x000fe4000f8f30ff */
[----:B------:R-:W-:Y:S02]  /*3620*/  ULOP3.LUT UR12, UR12, 0x3fff, URZ, 0xc0, !UPT ;  /* 0x00003fff0c0c7892 */ /* 0x000fe4000f8ec0ff */
[----:B------:R-:W-:Y:S02]  /*3630*/  USHF.R.S32.HI UR6, URZ, 0x6, UR6 ;  /* 0x00000006ff067899 */ /* 0x000fe40008011406 */
[----:B------:R-:W-:Y:S02]  /*3640*/  ULOP3.LUT UR13, UR13, 0x3fff, URZ, 0xc0, !UPT ;  /* 0x00003fff0d0d7892 */ /* 0x000fe4000f8ec0ff */
[----:B------:R-:W-:Y:S01]  /*3650*/  UISETP.LT.AND UP0, UPT, UR6, 0x1, UPT ;  /* 0x000000010600788c */ /* 0x000fe2000bf01270 */
[----:B------:R-:W-:Y:S01]  /*3660*/  UMOV UR36, 0x0 ;  /* 0x0000000000247882 */ /* 0x000fe20000000000 */
        /* <DEDUP_REMOVED lines=9> */
[----:B------:R-:W-:-:S02]  /*3700*/  ULOP3.LUT UR12, UR12, 0x10000, URZ, 0xfc, !UPT ;  /* 0x000100000c0c7892 */ /* 0x000fc4000f8efcff */
[----:B------:R-:W-:Y:S02]  /*3710*/  ULOP3.LUT UR13, UR13, 0x10000, URZ, 0xfc, !UPT ;  /* 0x000100000d0d7892 */ /* 0x000fe4000f8efcff */
[----:B------:R-:W-:Y:S01]  /*3720*/  USEL UR20, UR6, 0x1, !UP0 ;  /* 0x0000000106147887 */ /* 0x000fe2000c000000 */
[----:B------:R-:W-:Y:S01]  /*3730*/  UMOV UR26, 0x0 ;  /* 0x00000000001a7882 */ /* 0x000fe20000000000 */
[----:B------:R-:W-:Y:S01]  /*3740*/  UMOV UR27, 0x8100910 ;  /* 0x08100910001b7882 */ /* 0x000fe20000000000 */
[----:B------:R-:W-:Y:S01]  /*3750*/  UMOV UR24, 0x0 ;  /* 0x0000000000187882 */ /* 0x000fe20000000000 */
[----:B------:R-:W-:Y:S01]  /*3760*/  UMOV UR25, 0x8100910 ;  /* 0x0810091000197882 */ /* 0x000fe20000000000 */
[----:B------:R-:W-:Y:S01]  /*3770*/  UMOV UR22, 0x0 ;  /* 0x0000000000167882 */ /* 0x000fe20000000000 */
[----:B------:R-:W-:Y:S01]  /*3780*/  UMOV UR23, 0x8100910 ;  /* 0x0810091000177882 */ /* 0x000fe20000000000 */
[----:B-1----:R-:W-:Y:S02]  /*3790*/  R2UR UR21, R2 ;  /* 0x00000000021572ca */ /* 0x002fe400000e0000 */
[----:B------:R-:W-:-:S13]  /*37a0*/  CS2R R2, SRZ ;  /* 0x0000000000027805 */ /* 0x000fda000001ff00 */
.L_x_75:
[C---:B------:R-:W-:Y:S02]  /*37b0*/  LEA R0, R8.reuse, UR7, 0x3 ;  /* 0x0000000708007c11 */ /* 0x040fe4000f8e18ff */
[----:B------:R-:W-:Y:S02]  /*37c0*/  SHF.L.U32 R4, R3, 0x1f, RZ ;  /* 0x0000001f03047819 */ /* 0x000fe400000006ff */
[----:B------:R-:W-:Y:S02]  /*37d0*/  LEA R5, R8, UR7, 0x4 ;  /* 0x0000000708057c11 */ /* 0x000fe4000f8e20ff */
[----:B------:R-:W1:Y:S02]  /*37e0*/  SYNCS.PHASECHK.TRANS64.TRYWAIT P0, [R0+URZ+0x90], R4 ;  /* 0x00009004000075a7 */ /* 0x000e6400080011ff */
[----:B-1-3--:R-:W-:Y:S05]  /*37f0*/  @!P0 BRA `(.L_x_68) ;  /* 0x0000004800548947 */ /* 0x00afea0003800000 */
.L_x_154:
[----:B-1----:R-:W1:Y:S01]  /*3800*/  LDS.128 R4, [R5+0x120] ;  /* 0x0001200005047984 */ /* 0x002e620000000c00 */
[----:B------:R-:W-:Y:S02]  /*3810*/  VIADD R0, R0, 0xa0 ;  /* 0x000000a000007836 */ /* 0x000fe40000000000 */
[----:B------:R-:W-:Y:S01]  /*3820*/  VIADD R8, R8, 0x1 ;  /* 0x0000000108087836 */ /* 0x000fe20000000000 */
[----:B------:R-:W-:Y:S01]  /*3830*/  @!PT LDS RZ, [RZ] ;  /* 0x00000000fffff984 */ /* 0x000fe20000000800 */
[----:B------:R-:W-:Y:S01]  /*3840*/  @!PT LDS RZ, [RZ] ;  /* 0x00000000fffff984 */ /* 0x000fe20000000800 */
[----:B------:R-:W-:Y:S01]  /*3850*/  @!PT LDS RZ, [RZ] ;  /* 0x00000000fffff984 */ /* 0x000fe20000000800 */
[----:B------:R-:W-:Y:S01]  /*3860*/  @!PT LDS RZ, [RZ] ;  /* 0x00000000fffff984 */ /* 0x000fe20000000800 */
[----:B------:R2:W-:Y:S06]  /*3870*/  MEMBAR.ALL.CTA ;  /* 0x0000000000007992 */ /* 0x0005ec0000008000 */
[----:B--2---:R-:W2:Y:S01]  /*3880*/  FENCE.VIEW.ASYNC.S ;  /* 0x00000000000073c6 */ /* 0x004ea20000000000 */
[----:B------:R-:W-:-:S04]  /*3890*/  PRMT R0, RZ, 0x654, R0 ;  /* 0x00000654ff007816 */ /* 0x000fc80000000000 */
[----:B--2---:R2:W-:Y:S01]  /*38a0*/  SYNCS.ARRIVE.TRANS64.RED.A1T0 RZ, [R0+URZ], RZ ;  /* 0x000000ff00ff79a7 */ /* 0x0045e200081004ff */
[----:B-1----:R-:W-:Y:S01]  /*38b0*/  LOP3.LUT P1, RZ, R6, 0x1, RZ, 0xc0, !PT ;  /* 0x0000000106ff7812 */ /* 0x002fe2000782c0ff */
[----:B--2---:R-:W-:-:S12]  /*38c0*/  BRA.U UP2, `(.L_x_69) ;  /* 0x0000000502587547 */ /* 0x004fd8000b800000 */
[----:B------:R-:W1:Y:S01]  /*38d0*/  LDCU UR8, c[0x0][0x38c] ;  /* 0x00007180ff0877ac */ /* 0x000e620008000800 */
[----:B------:R-:W-:Y:S02]  /*38e0*/  PLOP3.LUT P2, PT, PT, PT, PT, 0x80, 0x8 ;  /* 0x000000000008781c */ /* 0x000fe40003f4f070 */
[----:B------:R-:W-:Y:S01]  /*38f0*/  SHF.L.U32 R4, R9, 0x1f, RZ ;  /* 0x0000001f09047819 */ /* 0x000fe200000006ff */
[----:B-1----:R-:W-:Y:S02]  /*3900*/  UISETP.GE.AND UP0, UPT, UR8, 0x1, UPT ;  /* 0x000000010800788c */ /* 0x002fe4000bf06270 */
[----:B------:R-:W-:-:S04]  /*3910*/  ULEA UR8, UR19, UR7, 0x3 ;  /* 0x0000000713087291 */ /* 0x000fc8000f8e18ff */
[----:B------:R-:W-:-:S05]  /*3920*/  PLOP3.LUT P0, PT, PT, PT, UP0, 0x80, 0x8 ;  /* 0x000000000008781c */ /* 0x000fca0003f0f008 */
[----:B------:R-:W-:-:S08]  /*3930*/  @UP0 ULEA UR9, UR18, UR7, 0x3 ;  /* 0x0000000712090291 */ /* 0x000fd0000f8e18ff */
[----:B------:R-:W-:-:S04]  /*3940*/  @P0 SHF.L.U32 R0, R2, 0x1f, RZ ;  /* 0x0000001f02000819 */ /* 0x000fc800000006ff */
[----:B------:R1:W2:Y:S01]  /*3950*/  @P0 SYNCS.PHASECHK.TRANS64.TRYWAIT P2, [UR9], R0 ;  /* 0x00000000ff0005a7 */ /* 0x0002a20008041109 */
[----:B------:R-:W-:Y:S01]  /*3960*/  ULEA UR9, UR19, UR21, 0x5 ;  /* 0x0000001513097291 */ /* 0x000fe2000f8e28ff */
[----:B------:R-:W3:Y:S02]  /*3970*/  SYNCS.PHASECHK.TRANS64.TRYWAIT P0, [UR8+0xd0], R4 ;  /* 0x0000d004ff0075a7 */ /* 0x000ee40008001108 */
[----:B-123--:R-:W-:Y:S09]  /*3980*/  @!P0 BRA `(.L_x_70) ;  /* 0x0000004800048947 */ /* 0x00eff20003800000 */
.L_x_156:
[----:B------:R-:W-:Y:S01]  /*3990*/  UMOV UR16, UR17 ;  /* 0x0000001100107c82 */ /* 0x000fe20008000000 */
[----:B------:R-:W-:Y:S05]  /*39a0*/  BRA.U !UP0, `(.L_x_71) ;  /* 0x0000000508107547 */ /* 0x000fea000b800000 */
[----:B------:R-:W-:Y:S02]  /*39b0*/  UIADD3 UR16, UPT, UPT, UR20, UR17, URZ ;  /* 0x0000001114107290 */ /* 0x000fe4000fffe0ff */
[----:B------:R-:W-:Y:S01]  /*39c0*/  UPLOP3.LUT UP3, UPT, UPT, UPT, UPT, 0x40, 0x4 ;  /* 0x000000000004789c */ /* 0x000fe20003f6e870 */
[----:B------:R-:W-:Y:S01]  /*39d0*/  UMOV UR15, UR6 ;  /* 0x00000006000f7c82 */ /* 0x000fe20008000000 */
[----:B------:R-:W-:-:S09]  /*39e0*/  UMOV UR58, UR18 ;  /* 0x00000012003a7c82 */ /* 0x000fd20008000000 */
.L_x_74:
[----:B--2---:R-:W-:Y:S01]  /*39f0*/  ULEA UR14, UR58, UR7, 0x3 ;  /* 0x000000073a0e7291 */ /* 0x004fe2000f8e18ff */
[----:B---3--:R-:W-:Y:S11]  /*3a00*/  @P2 BRA `(.L_x_72) ;  /* 0x00000000000c2947 */ /* 0x008ff60003800000 */
[----:B-1----:R-:W-:Y:S04]  /*3a10*/  SHF.L.U32 R4, R2, 0x1f, RZ ;  /* 0x0000001f02047819 */ /* 0x002fe800000006ff */
[----:B------:R-:W1:Y:S02]  /*3a20*/  SYNCS.PHASECHK.TRANS64.TRYWAIT P0, [UR14], R4 ;  /* 0x00000004ff0075a7 */ /* 0x000e64000800110e */
[----:B-1----:R-:W-:Y:S05]  /*3a30*/  @!P0 BRA `(.L_x_73) ;  /* 0x0000004400f08947 */ /* 0x002fea0003800000 */
.L_x_72:
[----:B------:R-:W-:Y:S01]  /*3a40*/  UISETP.NE.AND UP0, UPT, UR15, 0x1, UPT ;  /* 0x000000010f00788c */ /* 0x000fe2000bf05270 */
[----:B------:R-:W-:Y:S01]  /*3a50*/  PLOP3.LUT P2, PT, PT, PT, PT, 0x80, 0x8 ;  /* 0x000000000008781c */ /* 0x000fe20003f4f070 */
[----:B------:R-:W-:Y:S02]  /*3a60*/  UIADD3 UR18, UPT, UPT, UR58, 0x1, URZ ;  /* 0x000000013a127890 */ /* 0x000fe4000fffe0ff */
[----:B------:R-:W-:Y:S02]  /*3a70*/  ULEA UR68, UR58, UR13, 0x9 ;  /* 0x0000000d3a447291 */ /* 0x000fe4000f8e48ff */
[----:B------:R-:W-:Y:S01]  /*3a80*/  UISETP.NE.AND UP1, UPT, UR18, 0x5, UPT ;  /* 0x000000051200788c */ /* 0x000fe2000bf25270 */
[----:B------:R-:W-:Y:S01]  /*3a90*/  PLOP3.LUT P0, PT, PT, PT, UP0, 0x80, 0x8 ;  /* 0x000000000008781c */ /* 0x000fe20003f0f008 */
[----:B------:R-:W-:Y:S02]  /*3aa0*/  ULEA UR66, UR58, UR12, 0xa ;  /* 0x0000000c3a427291 */ /* 0x000fe4000f8e50ff */
[----:B------:R-:W-:Y:S02]  /*3ab0*/  USEL UR39, URZ, 0x1, UP1 ;  /* 0x00000001ff277887 */ /* 0x000fe40008800000 */
[----:B------:R-:W-:Y:S02]  /*3ac0*/  USEL UR18, UR18, URZ, UP1 ;  /* 0x000000ff12127287 */ /* 0x000fe40008800000 */
[----:B------:R-:W-:Y:S02]  /*3ad0*/  UIADD3 UR64, UPT, UPT, UR68, 0x2, URZ ;  /* 0x0000000244407890 */ /* 0x000fe4000fffe0ff */
[----:B------:R-:W-:Y:S01]  /*3ae0*/  @UP0 ULEA UR38, UR18, UR7, 0x3 ;  /* 0x0000000712260291 */ /* 0x000fe2000f8e18ff */
[----:B------:R-:W-:Y:S01]  /*3af0*/  LOP3.LUT R2, R2, UR39, RZ, 0x3c, !PT ;  /* 0x0000002702027c12 */ /* 0x000fe2000f8e3cff */
[----:B------:R-:W-:Y:S02]  /*3b00*/  UIADD3 UR62, UPT, UPT, UR66, 0x2, URZ ;  /* 0x00000002423e7890 */ /* 0x000fe4000fffe0ff */
[----:B------:R-:W-:Y:S01]  /*3b10*/  UIADD3 UR60, UPT, UPT, UR68, 0x4, URZ ;  /* 0x00000004443c7890 */ /* 0x000fe2000fffe0ff */
[----:B-1----:R-:W-:Y:S01]  /*3b20*/  @P0 SHF.L.U32 R0, R2, 0x1f, RZ ;  /* 0x0000001f02000819 */ /* 0x002fe200000006ff */
[----:B------:R-:W-:Y:S02]  /*3b30*/  UIADD3 UR58, UPT, UPT, UR66, 0x4, URZ ;  /* 0x00000004423a7890 */ /* 0x000fe4000fffe0ff */
[----:B------:R-:W-:Y:S01]  /*3b40*/  UIADD3 UR56, UPT, UPT, UR68, 0x6, URZ ;  /* 0x0000000644387890 */ /* 0x000fe2000fffe0ff */
[----:B------:R2:W3:Y:S01]  /*3b50*/  @P0 SYNCS.PHASECHK.TRANS64.TRYWAIT P2, [UR38], R0 ;  /* 0x00000000ff0005a7 */ /* 0x0004e20008041126 */
[----:B------:R-:W-:Y:S02]  /*3b60*/  UIADD3 UR54, UPT, UPT, UR66, 0x6, URZ ;  /* 0x0000000642367890 */ /* 0x000fe4000fffe0ff */
        /* <DEDUP_REMOVED lines=10> */
[----:B------:R-:W-:Y:S02]  /*3c10*/  UIADD3 UR15, UPT, UPT, UR15, -0x1, URZ ;  /* 0xffffffff0f0f7890 */ /* 0x000fe4000fffe0ff */
[----:B------:R-:W-:Y:S01]  /*3c20*/  UISETP.NE.AND UP0, UPT, UR17, UR16, UPT ;  /* 0x000000101100728c */ /* 0x000fe2000bf05270 */
[----:B------:R-:W-:Y:S01]  /*3c30*/  UMOV UR69, 0x40004040 ;  /* 0x4000404000457882 */ /* 0x000fe20000000000 */
[----:B------:R-:W-:Y:S01]  /*3c40*/  UMOV UR67, 0x40004040 ;  /* 0x4000404000437882 */ /* 0x000fe20000000000 */
[----:B------:R-:W-:Y:S01]  /*3c50*/  UMOV UR65, 0x40004040 ;  /* 0x4000404000417882 */ /* 0x000fe20000000000 */
[----:B------:R-:W-:Y:S01]  /*3c60*/  UTCHMMA.2CTA gdesc[UR66], gdesc[UR68], tmem[UR9], tmem[UR36], idesc[UR37], UP3 ;  /* 0x00ff2444420075ea */ /* 0x000fe20009a00009 */
[----:B------:R-:W-:Y:S01]  /*3c70*/  UPLOP3.LUT UP3, UPT, UPT, UPT, UPT, 0x80, 0x8 ;  /* 0x000000000008789c */ /* 0x000fe20003f6f070 */
[----:B------:R-:W-:Y:S01]  /*3c80*/  UMOV UR63, 0x40004040 ;  /* 0x40004040003f7882 */ /* 0x000fe20000000000 */
[----:B------:R-:W-:Y:S01]  /*3c90*/  UMOV UR61, 0x40004040 ;  /* 0x40004040003d7882 */ /* 0x000fe20000000000 */
[----:B------:R-:W-:Y:S01]  /*3ca0*/  UTCHMMA.2CTA gdesc[UR62], gdesc[UR64], tmem[UR9], tmem[UR34], idesc[UR35], UPT ;  /* 0x00ff22403e0075ea */ /* 0x000fe2000ba00009 */
[----:B------:R-:W-:Y:S01]  /*3cb0*/  UMOV UR59, 0x40004040 ;  /* 0x40004040003b7882 */ /* 0x000fe20000000000 */
[----:B------:R-:W-:Y:S01]  /*3cc0*/  UMOV UR57, 0x40004040 ;  /* 0x4000404000397882 */ /* 0x000fe20000000000 */
[----:B------:R1:W-:Y:S01]  /*3cd0*/  UTCHMMA.2CTA gdesc[UR58], gdesc[UR60], tmem[UR9], tmem[UR32], idesc[UR33], UPT ;  /* 0x00ff203c3a0075ea */ /* 0x0003e2000ba00009 */
        /* <DEDUP_REMOVED lines=11> */
[----:B------:R-:W-:Y:S01]  /*3d90*/  UMOV UR39, 0x40004040 ;  /* 0x4000404000277882 */ /* 0x000fe20000000000 */
[----:B------:R2:W-:Y:S01]  /*3da0*/  UTCHMMA.2CTA gdesc[UR42], gdesc[UR44], tmem[UR9], tmem[UR24], idesc[UR25], UPT ;  /* 0x00ff182c2a0075ea */ /* 0x0005e2000ba00009 */
[----:B------:R2:W-:Y:S01]  /*3db0*/  UTCHMMA.2CTA gdesc[UR38], gdesc[UR40], tmem[UR9], tmem[UR22], idesc[UR23], UPT ;  /* 0x00ff1628260075ea */ /* 0x0005e2000ba00009 */
[----:B------:R2:W-:Y:S01]  /*3dc0*/  UTCBAR.2CTA.MULTICAST [UR14], URZ, UR11 ;  /* 0x000000ff0e0073e9 */ /* 0x0005e2000820080b */
[----:B-1----:R-:W-:Y:S01]  /*3dd0*/  UMOV UR58, UR18 ;  /* 0x00000012003a7c82 */ /* 0x002fe20008000000 */
[----:B------:R-:W-:Y:S05]  /*3de0*/  BRA.U UP0, `(.L_x_74) ;  /* 0xfffffffd00007547 */ /* 0x000fea000b83ffff */
.L_x_71:
[----:B------:R-:W-:Y:S01]  /*3df0*/  UIADD3 UR8, UPT, UPT, UR8, 0xb0, URZ ;  /* 0x000000b008087890 */ /* 0x000fe2000fffe0ff */
[----:B------:R-:W-:-:S08]  /*3e00*/  UMOV UR17, UR16 ;  /* 0x0000001000117c82 */ /* 0x000fd00008000000 */
[----:B------:R4:W-:Y:S01]  /*3e10*/  UTCBAR.2CTA.MULTICAST [UR8], URZ, UR10 ;  /* 0x000000ff080073e9 */ /* 0x0009e2000820080a */
[----:B------:R-:W-:Y:S02]  /*3e20*/  NOP ;  /* 0x0000000000007918 */ /* 0x000fe40000000000 */
.L_x_69:
[----:B------:R-:W-:Y:S01]  /*3e30*/  UIADD3 UR19, UPT, UPT, UR19, 0x1, URZ ;  /* 0x0000000113137890 */ /* 0x000fe2000fffe0ff */
[----:B------:R-:W-:-:S03]  /*3e40*/  ISETP.NE.AND P0, PT, R8, 0x2, PT ;  /* 0x000000020800780c */ /* 0x000fc60003f05270 */
[----:B------:R-:W-:Y:S01]  /*3e50*/  UISETP.NE.AND UP0, UPT, UR19, 0x4, UPT ;  /* 0x000000041300788c */ /* 0x000fe2000bf05270 */
[----:B-12---:R-:W-:Y:S02]  /*3e60*/  SEL R0, RZ, 0x1, P0 ;  /* 0x00000001ff007807 */ /* 0x006fe40000000000 */
[----:B------:R-:W-:Y:S01]  /*3e70*/  SEL R8, R8, RZ, P0 ;  /* 0x000000ff08087207 */ /* 0x000fe20000000000 */
[----:B----4-:R-:W-:Y:S01]  /*3e80*/  USEL UR8, URZ, 0x1, UP0 ;  /* 0x00000001ff087887 */ /* 0x010fe20008000000 */
[----:B------:R-:W-:Y:S01]  /*3e90*/  LOP3.LUT R3, R3, R0, RZ, 0x3c, !PT ;  /* 0x0000000003037212 */ /* 0x000fe200078e3cff */
[----:B------:R-:W-:-:S04]  /*3ea0*/  USEL UR19, UR19, URZ, UP0 ;  /* 0x000000ff13137287 */ /* 0x000fc80008000000 */
[----:B------:R-:W-:Y:S01]  /*3eb0*/  LOP3.LUT R9, R9, UR8, RZ, 0x3c, !PT ;  /* 0x0000000809097c12 */ /* 0x000fe2000f8e3cff */
[----:B------:R-:W-:Y:S07]  /*3ec0*/  @P1 BRA `(.L_x_75) ;  /* 0xfffffff800381947 */ /* 0x000fee000383ffff */
[----:B------:R-:W1:Y:S01]  /*3ed0*/  S2UR UR6, SR_CgaCtaId ;  /* 0x00000000000679c3 */ /* 0x000e620000008800 */
[----:B------:R-:W-:Y:S01]  /*3ee0*/  ELECT P0, URZ, PT ;  /* 0x0000000000ff782f */ /* 0x000fe20003800000 */
[----:B------:R-:W-:Y:S01]  /*3ef0*/  HFMA2 R0, -RZ, RZ, 0, 5.9604644775390625e-08 ;  /* 0x00000001ff007431 */ /* 0x000fe200000001ff */
[----:B------:R-:W-:-:S05]  /*3f00*/  UMOV UR8, 0x40 ;  /* 0x0000004000087882 */ /* 0x000fca0000000000 */
[----:B------:R-:W-:Y:S01]  /*3f10*/  UVIRTCOUNT.DEALLOC.SMPOOL 0x80 ;  /* 0x000000800000784c */ /* 0x000fe20000000000 */
[----:B------:R-:W-:Y:S02]  /*3f20*/  UISETP.NE.AND UP0, UPT, UR5, URZ, UPT ;  /* 0x000000ff0500728c */ /* 0x000fe4000bf05270 */
[----:B-1----:R-:W-:-:S09]  /*3f30*/  ULEA UR6, UR6, UR8, 0x18 ;  /* 0x0000000806067291 */ /* 0x002fd2000f8ec0ff */
[----:B------:R1:W-:Y:S01]  /*3f40*/  @P0 STS.U8 [UR6+0x1c], R0 ;  /* 0x00001c00ff000988 */ /* 0x0003e20008000006 */
[----:B------:R-:W-:Y:S05]  /*3f50*/  BRA.U UP0, `(.L_x_76) ;  /* 0x0000000100a07547 */ /* 0x000fea000b800000 */
[----:B------:R-:W-:Y:S01]  /*3f60*/  UIADD3 UR5, UPT, UPT, UR7, 0xd0, URZ ;  /* 0x000000d007057890 */ /* 0x000fe2000fffe0ff */
[----:B------:R-:W-:-:S03]  /*3f70*/  SHF.L.U32 R2, R9, 0x1f, RZ ;  /* 0x0000001f09027819 */ /* 0x000fc600000006ff */
[----:B------:R-:W-:-:S09]  /*3f80*/  ULEA UR8, UR19, UR5, 0x3 ;  /* 0x0000000513087291 */ /* 0x000fd2000f8e18ff */
[----:B------:R-:W2:Y:S02]  /*3f90*/  SYNCS.PHASECHK.TRANS64.TRYWAIT P0, [UR8], R2 ;  /* 0x00000002ff0075a7 */ /* 0x000ea40008001108 */
[----:B--2---:R-:W-:Y:S05]  /*3fa0*/  @!P0 BRA `(.L_x_77) ;  /* 0x0000004000ac8947 */ /* 0x004fea0003800000 */
.L_x_159:
        /* <DEDUP_REMOVED lines=9> */
.L_x_161:
        /* <DEDUP_REMOVED lines=9> */
.L_x_163:
[----:B------:R-:W-:-:S04]  /*40d0*/  UIADD3 UR9, UPT, UPT, UR9, 0x1, URZ ;  /* 0x0000000109097890 */ /* 0x000fc8000fffe0ff */
[----:B------:R-:W-:-:S04]  /*40e0*/  UISETP.NE.AND UP1, UPT, UR9, 0x4, UPT ;  /* 0x000000040900788c */ /* 0x000fc8000bf25270 */
[----:B------:R-:W-:Y:S02]  /*40f0*/  USEL UR8, URZ, 0x1, UP1 ;  /* 0x00000001ff087887 */ /* 0x000fe40008800000 */
[----:B------:R-:W-:-:S04]  /*4100*/  USEL UR9, UR9, URZ, UP1 ;  /* 0x000000ff09097287 */ /* 0x000fc80008800000 */
[----:B------:R-:W-:Y:S01]  /*4110*/  ULEA UR9, UR9, UR5, 0x3 ;  /* 0x0000000509097291 */ /* 0x000fe2000f8e18ff */
[----:B------:R-:W-:-:S04]  /*4120*/  LOP3.LUT R2, R2, UR8, RZ, 0x3c, !PT ;  /* 0x0000000802027c12 */ /* 0x000fc8000f8e3cff */
[----:B------:R-:W-:Y:S01]  /*4130*/  SHF.L.U32 R2, R2, 0x1f, RZ ;  /* 0x0000001f02027819 */ /* 0x000fe200000006ff */
[----:B-1----:R-:W-:-:S04]  /*4140*/  IMAD.U32 R0, RZ, RZ, UR9 ;  /* 0x00000009ff007e24 */ /* 0x002fc8000f8e00ff */
[----:B------:R1:W2:Y:S03]  /*4150*/  SYNCS.PHASECHK.TRANS64.TRYWAIT P0, [R0+URZ], R2 ;  /* 0x00000002000075a7 */ /* 0x0002a600080011ff */
[----:B--2---:R-:W-:Y:S05]  /*4160*/  @!P0 NANOSLEEP.SYNCS 0x989680 ;  /* 0x009896800000895d */ /* 0x004fea0003900000 */
[----:B------:R-:W2:Y:S02]  /*4170*/  @!P0 SYNCS.PHASECHK.TRANS64 P0, [R0+URZ], R2 ;  /* 0x00000002000085a7 */ /* 0x000ea400080010ff */
[----:B--2---:R-:W-:Y:S05]  /*4180*/  @P0 BRA `(.L_x_80) ;  /* 0x0000000000200947 */ /* 0x004fea0003800000 */
.L_x_81:
[----:B--2---:R2:W4:Y:S02]  /*4190*/  SYNCS.PHASECHK.TRANS64.TRYWAIT P0, [R0+URZ], R2 ;  /* 0x00000002000075a7 */ /* 0x00452400080011ff */
[----:B----4-:R-:W-:Y:S05]  /*41a0*/  @!P0 NANOSLEEP.SYNCS 0x989680 ;  /* 0x009896800000895d */ /* 0x010fea0003900000 */
[----:B------:R-:W4:Y:S02]  /*41b0*/  @!P0 SYNCS.PHASECHK.TRANS64 P0, [R0+URZ], R2 ;  /* 0x00000002000085a7 */ /* 0x000f2400080010ff */
[----:B----4-:R-:W-:Y:S05]  /*41c0*/  @!P0 BRA `(.L_x_81) ;  /* 0xfffffffc00f08947 */ /* 0x010fea000383ffff */
[----:B------:R-:W-:Y:S05]  /*41d0*/  BRA `(.L_x_80) ;  /* 0x00000000000c7947 */ /* 0x000fea0003800000 */
.L_x_76:
[----:B------:R-:W-:-:S04]  /*41e0*/  UIADD3 UR5, UPT, UPT, UR7, 0x110, URZ ;  /* 0x0000011007057890 */ /* 0x000fc8000fffe0ff */
[----:B------:R-:W-:-:S09]  /*41f0*/  UPRMT UR5, UR4, 0x654, UR5 ;  /* 0x0000065404057896 */ /* 0x000fd20008000005 */
[----:B------:R-:W-:Y:S03]  /*4200*/  SYNCS.ARRIVE.TRANS64.RED.A1T0 RZ, [UR5], RZ ;  /* 0x000000ffffff79a7 */ /* 0x000fe60008100405 */
.L_x_80:
[----:B-12---:R-:W-:Y:S01]  /*4210*/  SHF.L.U32 R2, RZ, 0x1f, RZ ;  /* 0x0000001fff027819 */ /* 0x006fe200000006ff */
[----:B------:R-:W-:Y:S01]  /*4220*/  UIADD3 UR5, UPT, UPT, UR7, 0x110, URZ ;  /* 0x0000011007057890 */ /* 0x000fe2000fffe0ff */
[----:B------:R-:W-:Y:S02]  /*4230*/  PLOP3.LUT P0, PT, PT, PT, UP0, 0x80, 0x8 ;  /* 0x000000000008781c */ /* 0x000fe40003f0f008 */
[----:B------:R-:W1:Y:S02]  /*4240*/  SYNCS.PHASECHK.TRANS64.TRYWAIT P1, [UR7+0x110], R2 ;  /* 0x00011002ff0075a7 */ /* 0x000e640008021107 */
[----:B-1----:R-:W-:Y:S09]  /*4250*/  @!P1 BRA `(.L_x_82) ;  /* 0x0000004000489947 */ /* 0x002ff20003800000 */
.L_x_165:
[----:B------:R-:W-:Y:S01]  /*4260*/  @!UP0 UPRMT UR5, UR4, 0x654, UR5 ;  /* 0x0000065404058896 */ /* 0x000fe20008000005 */
[----:B------:R-:W-:Y:S02]  /*4270*/  UMOV UR8, 0xffff ;  /* 0x0000ffff00087882 */ /* 0x000fe40000000000 */
[----:B------:R-:W-:-:S06]  /*4280*/  UMOV UR4, 0x1 ;  /* 0x0000000100047882 */ /* 0x000fcc0000000000 */
[----:B------:R-:W-:Y:S01]  /*4290*/  @!P0 SYNCS.ARRIVE.TRANS64.RED.A1T0 RZ, [UR5], RZ ;  /* 0x000000ffffff89a7 */ /* 0x000fe20008100405 */
[----:B------:R-:W-:Y:S01]  /*42a0*/  NOP ;  /* 0x0000000000007918 */ /* 0x000fe20000000000 */
[----:B-1----:R-:W1:Y:S01]  /*42b0*/  LDS R0, [UR6+0x14] ;  /* 0x00001406ff007984 */ /* 0x002e620008000800 */
[----:B------:R-:W-:-:S04]  /*42c0*/  ULOP3.LUT UR5, UR21, 0xffff, URZ, 0xc0, !UPT ;  /* 0x0000ffff15057892 */ /* 0x000fc8000f8ec0ff */
[----:B------:R-:W-:-:S04]  /*42d0*/  USHF.R.U32.HI UR5, URZ, 0x5, UR5 ;  /* 0x00000005ff057899 */ /* 0x000fc80008011605 */
[----:B------:R-:W-:Y:S02]  /*42e0*/  USHF.L.U32 UR8, UR8, UR5, URZ ;  /* 0x0000000508087299 */ /* 0x000fe400080006ff */
[----:B------:R-:W-:-:S04]  /*42f0*/  USHF.L.U32 UR4, UR4, UR5, URZ ;  /* 0x0000000504047299 */ /* 0x000fc800080006ff */
[----:B-1----:R-:W-:-:S04]  /*4300*/  LOP3.LUT R0, R0, UR8, RZ, 0xc0, !PT ;  /* 0x0000000800007c12 */ /* 0x002fc8000f8ec0ff */
[----:B------:R-:W-:-:S13]  /*4310*/  ISETP.NE.AND P0, PT, R0, UR8, PT ;  /* 0x0000000800007c0c */ /* 0x000fda000bf05270 */
[----:B------:R-:W-:Y:S05]  /*4320*/  @P0 BRA `(.L_x_83) ;  /* 0x0000000000580947 */ /* 0x000fea0003800000 */
[----:B------:R-:W1:Y:S02]  /*4330*/  LDS R0, [UR6+0x18] ;  /* 0x00001806ff007984 */ /* 0x000e640008000800 */
[----:B-1----:R-:W-:-:S04]  /*4340*/  LOP3.LUT R0, R0, UR4, RZ, 0xc0, !PT ;  /* 0x0000000400007c12 */ /* 0x002fc8000f8ec0ff */
[----:B------:R-:W-:-:S13]  /*4350*/  ISETP.NE.AND P0, PT, R0, UR4, PT ;  /* 0x0000000400007c0c */ /* 0x000fda000bf05270 */
[----:B------:R-:W-:Y:S05]  /*4360*/  @P0 BRA `(.L_x_84) ;  /* 0x00000000003c0947 */ /* 0x000fea0003800000 */
[----:B------:R-:W1:Y:S01]  /*4370*/  S2R R2, SR_LANEID ;  /* 0x0000000000027919 */ /* 0x000e620000000000 */
[----:B------:R-:W-:Y:S01]  /*4380*/  ULOP3.LUT UR8, URZ, UR8, URZ, 0x33, !UPT ;  /* 0x00000008ff087292 */ /* 0x000fe2000f8e33ff */
[----:B------:R-:W-:Y:S02]  /*4390*/  VOTEU.ANY UR7, UPT, PT ;  /* 0x0000000000077886 */ /* 0x000fe400038e0100 */
[----:B------:R-:W-:-:S03]  /*43a0*/  UFLO.U32 UR7, UR7 ;  /* 0x00000007000772bd */ /* 0x000fc600080e0000 */
[----:B------:R-:W-:-:S04]  /*43b0*/  IMAD.U32 R0, RZ, RZ, UR8 ;  /* 0x00000008ff007e24 */ /* 0x000fc8000f8e00ff */
[----:B------:R2:W4:Y:S02]  /*43c0*/  REDUX UR5, R0 ;  /* 0x00000000000573c4 */ /* 0x0005240000000000 */
[----:B------:R1:W-:Y:S02]  /*43d0*/  UTCATOMSWS.AND URZ, UR8 ;  /* 0x0000000800ff79e3 */ /* 0x0003e40008000000 */
[----:B-1----:R-:W-:Y:S02]  /*43e0*/  ISETP.EQ.U32.AND P0, PT, R2, UR7, PT ;  /* 0x0000000702007c0c */ /* 0x002fe4000bf02070 */
[----:B--2---:R-:W-:Y:S02]  /*43f0*/  LOP3.LUT R0, RZ, UR4, RZ, 0x33, !PT ;  /* 0x00000004ff007c12 */ /* 0x004fe4000f8e33ff */
[----:B----4-:R-:W-:Y:S02]  /*4400*/  MOV R2, UR5 ;  /* 0x0000000500027c02 */ /* 0x010fe40008000f00 */
[----:B------:R-:W1:Y:S07]  /*4410*/  REDUX UR4, R0 ;  /* 0x00000000000473c4 */ /* 0x000e6e0000000000 */
[----:B------:R2:W-:Y:S01]  /*4420*/  @P0 ATOMS.AND RZ, [UR6+0x14], R2 ;  /* 0x00001402ffff098c */ /* 0x0005e2000a800006 */
[----:B-1----:R-:W-:-:S05]  /*4430*/  IMAD.U32 R0, RZ, RZ, UR4 ;  /* 0x00000004ff007e24 */ /* 0x002fca000f8e00ff */
[----:B------:R2:W-:Y:S01]  /*4440*/  @P0 ATOMS.AND RZ, [UR6+0x18], R0 ;  /* 0x00001800ffff098c */ /* 0x0005e2000a800006 */
[----:B------:R-:W-:Y:S05]  /*4450*/  BRA `(.L_x_85) ;  /* 0x0000000000147947 */ /* 0x000fea0003800000 */
.L_x_84:
[----:B------:R-:W-:Y:S02]  /*4460*/  MOV R2, 0x4480 ;  /* 0x0000448000027802 */ /* 0x000fe40000000f00 */
[----:B---3-5:R-:W-:Y:S05]  /*4470*/  CALL.REL.NOINC `($__internal_0_$__cuda_sm10x_tcgen05_guardrail_trap_col_being_dealloced_not_returned_by_alloc) ;  /* 0x0000004000b47944 */ /* 0x028fea0003c00000 */
[----:B------:R-:W-:Y:S05]  /*4480*/  BRA `(.L_x_85) ;  /* 0x0000000000087947 */ /* 0x000fea0003800000 */
.L_x_83:
[----:B------:R-:W-:Y:S02]  /*4490*/  MOV R2, 0x44b0 ;  /* 0x000044b000027802 */ /* 0x000fe40000000f00 */
[----:B---3-5:R-:W-:Y:S05]  /*44a0*/  CALL.REL.NOINC `($__internal_2_$__cuda_sm10x_tcgen05_guardrail_trap_unallocated_columns_being_dealloced) ;  /* 0x0000004000c07944 */ /* 0x028fea0003c00000 */
.L_x_85:
[----:B------:R-:W-:Y:S01]  /*44b0*/  NOP ;  /* 0x0000000000007918 */ /* 0x000fe20000000000 */
[----:B------:R-:W-:Y:S05]  /*44c0*/  EXIT ;  /* 0x000000000000794d */ /* 0x000fea0003800000 */
.L_x_56:
[----:B------:R-:W-:-:S09]  /*44d0*/  UISETP.NE.OR UP5, UPT, UR10, 0x3, !UP5 ;  /* 0x000000030a00788c */ /* 0x000fd2000efa5670 */
[----:B------:R-:W-:Y:S05]  /*44e0*/  BRA.U UP5, `(.L_x_86) ;  /* 0x0000000d05e47547 */ /* 0x000fea000b800000 */
[----:B------:R-:W1:Y:S01]  /*44f0*/  LDC R0, c[0x0][0xb30] ;  /* 0x0002cc00ff007b82 */ /* 0x000e620000000800 */
[----:B------:R-:W2:Y:S01]  /*4500*/  LDCU.64 UR8, c[0x0][0x888] ;  /* 0x00011100ff0877ac */ /* 0x000ea20008000a00 */
[----:B------:R-:W-:Y:S01]  /*4510*/  IMAD.MOV.U32 R32, RZ, RZ, 0x1 ;  /* 0x00000001ff207424 */ /* 0x000fe200078e00ff */
[----:B------:R-:W-:Y:S01]  /*4520*/  CS2R R28, SRZ ;  /* 0x00000000001c7805 */ /* 0x000fe2000001ff00 */
[----:B------:R-:W-:Y:S01]  /*4530*/  IMAD.MOV.U32 R25, RZ, RZ, 0x2000 ;  /* 0x00002000ff197424 */ /* 0x000fe200078e00ff */
[----:B------:R-:W3:Y:S03]  /*4540*/  LDCU.64 UR4, c[0x0][0x890] ;  /* 0x00011200ff0477ac */ /* 0x000ee60008000a00 */
[----:B------:R-:W4:Y:S01]  /*4550*/  LDC R24, c[0x0][0x370] ;  /* 0x0000dc00ff187b82 */ /* 0x000f220000000800 */
[----:B------:R-:W-:Y:S01]  /*4560*/  UMOV UR6, 0x400 ;  /* 0x0000040000067882 */ /* 0x000fe20000000000 */
[----:B------:R-:W-:-:S02]  /*4570*/  UPLOP3.LUT UP1, UPT, UPT, UPT, UPT, 0x40, 0x4 ;  /* 0x000000000004789c */ /* 0x000fc40003f2e870 */
[----:B------:R-:W-:Y:S01]  /*4580*/  ULEA UR6, UR37, UR6, 0x18 ;  /* 0x0000000625067291 */ /* 0x000fe2000f8ec0ff */
[----:B------:R-:W-:-:S03]  /*4590*/  UMOV UR13, URZ ;  /* 0x000000ff000d7c82 */ /* 0x000fc60008000000 */
[----:B------:R-:W4:Y:S01]  /*45a0*/  LDC R3, c[0x0][0xb0c] ;  /* 0x0002c300ff037b82 */ /* 0x000f220000000800 */
[----:B--2---:R-:W-:Y:S02]  /*45b0*/  UISETP.NE.U32.AND UP4, UPT, UR8, URZ, UPT ;  /* 0x000000ff0800728c */ /* 0x004fe4000bf85070 */
[----:B---3--:R-:W-:-:S05]  /*45c0*/  UISETP.NE.U32.AND UP5, UPT, UR4, URZ, UPT ;  /* 0x000000ff0400728c */ /* 0x008fca000bfa5070 */
[----:B------:R-:W2:Y:S01]  /*45d0*/  LDC R18, c[0x0][0xb20] ;  /* 0x0002c800ff127b82 */ /* 0x000ea20000000800 */
[----:B-1----:R-:W-:Y:S01]  /*45e0*/  ISETP.NE.AND P1, PT, R0, 0x1, PT ;  /* 0x000000010000780c */ /* 0x002fe20003f25270 */
[----:B------:R-:W-:Y:S02]  /*45f0*/  UISETP.NE.AND.EX UP4, UPT, UR9, URZ, UPT, UP4 ;  /* 0x000000ff0900728c */ /* 0x000fe4000bf85340 */
[----:B------:R-:W-:-:S04]  /*4600*/  UISETP.NE.AND.EX UP5, UPT, UR5, URZ, UPT, UP5 ;  /* 0x000000ff0500728c */ /* 0x000fc8000bfa5350 */
[----:B------:R-:W1:Y:S08]  /*4610*/  LDC.64 R30, c[0x0][0x348] ;  /* 0x0000d200ff1e7b82 */ /* 0x000e700000000a00 */
[----:B------:R-:W3:Y:S08]  /*4620*/  LDC.64 R16, c[0x0][0xb10] ;  /* 0x0002c400ff107b82 */ /* 0x000ef00000000a00 */
[----:B------:R-:W1:Y:S08]  /*4630*/  LDC.64 R6, c[0x0][0xb18] ;  /* 0x0002c600ff067b82 */ /* 0x000e700000000a00 */
[----:B------:R-:W1:Y:S08]  /*4640*/  LDC.64 R4, c[0x0][0xb28] ;  /* 0x0002ca00ff047b82 */ /* 0x000e700000000a00 */
[----:B--2-4-:R-:W1:Y:S02]  /*4650*/  LDC R19, c[0x0][0x374] ;  /* 0x0000dd00ff137b82 */ /* 0x014e640000000800 */
.L_x_95:
[C---:B------:R-:W-:Y:S02]  /*4660*/  LEA R0, R29.reuse, UR6, 0x3 ;  /* 0x000000061d007c11 */ /* 0x040fe4000f8e18ff */
[----:B------:R-:W-:Y:S02]  /*4670*/  SHF.L.U32 R2, R28, 0x1f, RZ ;  /* 0x0000001f1c027819 */ /* 0x000fe400000006ff */
[----:B------:R-:W-:Y:S02]  /*4680*/  LEA R20, R29, UR6, 0x4 ;  /* 0x000000061d147c11 */ /* 0x000fe4000f8e20ff */
[----:B--2---:R-:W2:Y:S02]  /*4690*/  SYNCS.PHASECHK.TRANS64.TRYWAIT P0, [R0+URZ+0x90], R2 ;  /* 0x00009002000075a7 */ /* 0x004ea400080011ff */
[----:B--2---:R-:W-:Y:S05]  /*46a0*/  @!P0 BRA `(.L_x_87) ;  /* 0x0000003c004c8947 */ /* 0x004fea0003800000 */
.L_x_166:
[----:B------:R-:W-:Y:S01]  /*46b0*/  ISETP.GE.AND P0, PT, R26, 0x1, PT ;  /* 0x000000011a00780c */ /* 0x000fe20003f06270 */
[----:B------:R-:W4:Y:S01]  /*46c0*/  LDS.128 R20, [R20+0x120] ;  /* 0x0001200014147984 */ /* 0x000f220000000c00 */
[----:B--2---:R-:W-:Y:S01]  /*46d0*/  VIADD R0, R0, 0xa0 ;  /* 0x000000a000007836 */ /* 0x004fe20000000000 */
[----:B------:R-:W-:Y:S01]  /*46e0*/  @!PT LDS RZ, [RZ] ;  /* 0x00000000fffff984 */ /* 0x000fe20000000800 */
[----:B------:R-:W-:Y:S01]  /*46f0*/  @!PT LDS RZ, [RZ] ;  /* 0x00000000fffff984 */ /* 0x000fe20000000800 */
[----:B------:R-:W-:Y:S01]  /*4700*/  @!PT LDS RZ, [RZ] ;  /* 0x00000000fffff984 */ /* 0x000fe20000000800 */
[----:B------:R-:W-:Y:S01]  /*4710*/  @!PT LDS RZ, [RZ] ;  /* 0x00000000fffff984 */ /* 0x000fe20000000800 */
[----:B------:R2:W-:Y:S06]  /*4720*/  MEMBAR.ALL.CTA ;  /* 0x0000000000007992 */ /* 0x0005ec0000008000 */
[----:B--2---:R-:W2:Y:S01]  /*4730*/  FENCE.VIEW.ASYNC.S ;  /* 0x00000000000073c6 */ /* 0x004ea20000000000 */
[----:B------:R-:W-:Y:S04]  /*4740*/  PRMT R0, RZ, 0x654, R0 ;  /* 0x00000654ff007816 */ /* 0x000fe80000000000 */
[----:B--2---:R2:W-:Y:S01]  /*4750*/  SYNCS.ARRIVE.TRANS64.RED.A1T0 RZ, [R0+URZ], RZ ;  /* 0x000000ff00ff79a7 */ /* 0x0045e200081004ff */
[----:B----4-:R-:W-:Y:S11]  /*4760*/  LOP3.LUT P3, RZ, R22, 0x1, RZ, 0xc0, !PT ;  /* 0x0000000116ff7812 */ /* 0x010ff6000786c0ff */
[----:B------:R-:W-:Y:S02]  /*4770*/  @!UPT UIADD3 URZ, UPT, UPT, URZ, URZ, URZ ;  /* 0x000000fffffff290 */ /* 0x000fe4000fffe0ff */
[----:B------:R-:W-:Y:S02]  /*4780*/  @P3 MOV R11, R20 ;  /* 0x00000014000b3202 */ /* 0x000fe40000000f00 */
[----:B------:R-:W-:Y:S01]  /*4790*/  @P3 LOP3.LUT R10, R21, 0xffff, RZ, 0xc0, !PT ;  /* 0x0000ffff150a3812 */ /* 0x000fe200078ec0ff */
[----:B--2---:R-:W-:Y:S06]  /*47a0*/  @!P0 BRA `(.L_x_88) ;  /* 0x0000000000a48947 */ /* 0x004fec0003800000 */
[-C--:B-1----:R-:W-:Y:S01]  /*47b0*/  IMAD.HI.U32 R0, R19, R7.reuse, RZ ;  /* 0x0000000713007227 */ /* 0x082fe200078e00ff */
[----:B------:R-:W-:Y:S02]  /*47c0*/  ISETP.NE.AND P0, PT, R6, 0x1, PT ;  /* 0x000000010600780c */ /* 0x000fe40003f05270 */
[----:B------:R-:W-:Y:S01]  /*47d0*/  ISETP.NE.AND P2, PT, R26, 0x1, PT ;  /* 0x000000011a00780c */ /* 0x000fe20003f45270 */
[----:B---3--:R-:W-:Y:S01]  /*47e0*/  IMAD.HI.U32 R9, R24, R16, RZ ;  /* 0x0000001018097227 */ /* 0x008fe200078e00ff */
[----:B------:R-:W-:Y:S02]  /*47f0*/  SHF.R.U32.HI R0, RZ, R18, R0 ;  /* 0x00000012ff007219 */ /* 0x000fe40000011600 */
[----:B------:R-:W-:Y:S01]  /*4800*/  ISETP.NE.AND P4, PT, R3, 0x1, PT ;  /* 0x000000010300780c */ /* 0x000fe20003f85270 */
[----:B------:R-:W-:Y:S01]  /*4810*/  IMAD.HI.U32 R13, R10, R7, RZ ;  /* 0x000000070a0d7227 */ /* 0x000fe200078e00ff */
[----:B------:R-:W-:Y:S02]  /*4820*/  SHF.R.U32.HI R9, RZ, R17, R9 ;  /* 0x00000011ff097219 */ /* 0x000fe40000011609 */
[----:B------:R-:W-:Y:S01]  /*4830*/  SEL R0, R19, R0, !P0 ;  /* 0x0000000013007207 */ /* 0x000fe20004000000 */
[----:B------:R-:W-:Y:S01]  /*4840*/  IMAD.HI.U32 R12, R11, R16, RZ ;  /* 0x000000100b0c7227 */ /* 0x000fe200078e00ff */
[----:B------:R-:W-:Y:S03]  /*4850*/  SEL R9, R24, R9, !P4 ;  /* 0x0000000918097207 */ /* 0x000fe60006000000 */
[-C--:B------:R-:W-:Y:S01]  /*4860*/  IMAD.HI.U32 R8, R0, R4.reuse, RZ ;  /* 0x0000000400087227 */ /* 0x080fe200078e00ff */
[----:B------:R-:W-:Y:S03]  /*4870*/  SHF.R.U32.HI R12, RZ, R17, R12 ;  /* 0x00000011ff0c7219 */ /* 0x000fe6000001160c */
[----:B------:R-:W-:Y:S01]  /*4880*/  IMAD.HI.U32 R2, R9, R4, RZ ;  /* 0x0000000409027227 */ /* 0x000fe200078e00ff */
[-C--:B------:R-:W-:Y:S02]  /*4890*/  @P2 SHF.R.U32.HI R0, RZ, R5.reuse, R8 ;  /* 0x00000005ff002219 */ /* 0x080fe40000011608 */
[----:B------:R-:W-:Y:S02]  /*48a0*/  SHF.R.U32.HI R8, RZ, R18, R13 ;  /* 0x00000012ff087219 */ /* 0x000fe4000001160d */
[----:B------:R-:W-:Y:S01]  /*48b0*/  @P2 SHF.R.U32.HI R9, RZ, R5, R2 ;  /* 0x00000005ff092219 */ /* 0x000fe20000011602 */
[----:B------:R-:W-:Y:S01]  /*48c0*/  IMAD R0, R26, R0, RZ ;  /* 0x000000001a007224 */ /* 0x000fe200078e02ff */
[----:B------:R-:W-:Y:S02]  /*48d0*/  SEL R8, R10, R8, !P0 ;  /* 0x000000080a087207 */ /* 0x000fe40004000000 */
[----:B------:R-:W-:Y:S01]  /*48e0*/  SEL R2, R11, R12, !P4 ;  /* 0x0000000c0b027207 */ /* 0x000fe20006000000 */
[----:B------:R-:W-:Y:S01]  /*48f0*/  IMAD R12, R26, R9, RZ ;  /* 0x000000091a0c7224 */ /* 0x000fe200078e02ff */
[C---:B------:R-:W-:Y:S01]  /*4900*/  ISETP.GE.AND P0, PT, R8.reuse, R0, PT ;  /* 0x000000000800720c */ /* 0x040fe20003f06270 */
[----:B------:R-:W-:Y:S03]  /*4910*/  IMAD.HI.U32 R0, R8, R4, RZ ;  /* 0x0000000408007227 */ /* 0x000fe600078e00ff */
[----:B------:R-:W-:Y:S02]  /*4920*/  ISETP.GE.OR P0, PT, R2, R12, P0 ;  /* 0x0000000c0200720c */ /* 0x000fe40000706670 */
[-C--:B------:R-:W-:Y:S04]  /*4930*/  SHF.R.U32.HI R0, RZ, R5.reuse, R0 ;  /* 0x00000005ff007219 */ /* 0x080fe80000011600 */
[----:B------:R-:W-:Y:S05]  /*4940*/  SEL R13, R8, R0, !P2 ;  /* 0x00000000080d7207 */ /* 0x000fea0005000000 */
[----:B------:R-:W-:Y:S02]  /*4950*/  IMAD.MOV R12, RZ, RZ, -R13 ;  /* 0x000000ffff0c7224 */ /* 0x000fe400078e0a0d */
[----:B------:R-:W-:Y:S04]  /*4960*/  @!P0 IMAD.HI.U32 R0, R2, R4, RZ ;  /* 0x0000000402008227 */ /* 0x000fe800078e00ff */
[----:B------:R-:W-:Y:S01]  /*4970*/  IMAD R12, R26, R12, R8 ;  /* 0x0000000c1a0c7224 */ /* 0x000fe200078e0208 */
[----:B------:R-:W-:Y:S04]  /*4980*/  @!P0 SHF.R.U32.HI R0, RZ, R5, R0 ;  /* 0x00000005ff008219 */ /* 0x000fe80000011600 */
[----:B------:R-:W-:Y:S04]  /*4990*/  @!P0 SEL R0, R2, R0, !P2 ;  /* 0x0000000002008207 */ /* 0x000fe80005000000 */
[----:B------:R-:W-:Y:S01]  /*49a0*/  @!P0 IADD3 R13, PT, PT, R13, -R0, RZ ;  /* 0x800000000d0d8210 */ /* 0x000fe20007ffe0ff */
[----:B------:R-:W-:Y:S01]  /*49b0*/  @!P0 IMAD R0, R9, R12, R0 ;  /* 0x0000000c09008224 */ /* 0x000fe200078e0200 */
[----:B------:R-:W-:Y:S01]  /*49c0*/  IADD3 R9, PT, PT, -R8, RZ, RZ ;  /* 0x000000ff08097210 */ /* 0x000fe20007ffe1ff */
[--C-:B------:R-:W-:Y:S02]  /*49d0*/  IMAD.MOV R12, RZ, RZ, -R2.reuse ;  /* 0x000000ffff0c7224 */ /* 0x100fe400078e0a02 */
[----:B------:R-:W-:Y:S02]  /*49e0*/  @!P0 IMAD R8, R13, R26, R2 ;  /* 0x0000001a0d088224 */ /* 0x000fe400078e0202 */
[----:B------:R-:W-:Y:S02]  /*49f0*/  @!P0 IMAD.MOV.U32 R2, RZ, RZ, R0 ;  /* 0x000000ffff028224 */ /* 0x000fe400078e0000 */
[----:B------:R-:W-:Y:S02]  /*4a00*/  IMAD R11, R3, R12, R11 ;  /* 0x0000000c030b7224 */ /* 0x000fe400078e020b */
[----:B------:R-:W-:Y:S02]  /*4a10*/  IMAD R10, R6, R9, R10 ;  /* 0x00000009060a7224 */ /* 0x000fe400078e020a */
[----:B------:R-:W-:Y:S02]  /*4a20*/  IMAD R11, R2, R3, R11 ;  /* 0x00000003020b7224 */ /* 0x000fe400078e020b */
[----:B------:R-:W-:Y:S02]  /*4a30*/  IMAD R10, R8, R6, R10 ;  /* 0x00000006080a7224 */ /* 0x000fe400078e020a */
.L_x_88:
[----:B------:R-:W-:Y:S05]  /*4a40*/  BRA.U UP1, `(.L_x_89) ;  /* 0x0000000101107547 */ /* 0x000fea000b800000 */
[----:B------:R-:W-:Y:S04]  /*4a50*/  MOV R2, UR7 ;  /* 0x0000000700027c02 */ /* 0x000fe80008000f00 */
[----:B------:R-:W-:Y:S04]  /*4a60*/  SHF.L.U32 R2, R2, 0x1f, RZ ;  /* 0x0000001f02027819 */ /* 0x000fe800000006ff */
[----:B------:R-:W2:Y:S02]  /*4a70*/  SYNCS.PHASECHK.TRANS64.TRYWAIT P0, [UR6+0x88], R2 ;  /* 0x00008802ff0075a7 */ /* 0x000ea40008001106 */
[----:B--2---:R-:W-:Y:S05]  /*4a80*/  @!P0 BRA `(.L_x_90) ;  /* 0x0000003800688947 */ /* 0x004fea0003800000 */
.L_x_89:
[----:B------:R-:W-:Y:S02]  /*4a90*/  R2UR UR27, R14 ;  /* 0x000000000e1b72ca */ /* 0x000fe400000e0000 */
[----:B------:R-:W-:Y:S02]  /*4aa0*/  R2UR UR26, R15 ;  /* 0x000000000f1a72ca */ /* 0x000fe400000e0000 */
[----:B------:R-:W-:Y:S04]  /*4ab0*/  ISETP.NE.U32.AND P2, PT, RZ, UR4, PT ;  /* 0x00000004ff007c0c */ /* 0x000fe8000bf45070 */
[----:B------:R-:W-:Y:S05]  /*4ac0*/  ISETP.NE.AND.EX P2, PT, RZ, UR5, PT, P2 ;  /* 0x00000005ff007c0c */ /* 0x000fea000bf45320 */
[----:B------:R-:W-:Y:S02]  /*4ad0*/  USHF.L.U32 UR27, UR27, 0x6, URZ ;  /* 0x000000061b1b7899 */ /* 0x000fe400080006ff */
[----:B------:R-:W-:Y:S01]  /*4ae0*/  USHF.L.U32 UR26, UR26, 0x6, URZ ;  /* 0x000000061a1a7899 */ /* 0x000fe200080006ff */
[----:B------:R-:W-:Y:S11]  /*4af0*/  BRA.U !UP5, `(.L_x_91) ;  /* 0x000000010d347547 */ /* 0x000ff6000b800000 */
[----:B------:R-:W-:Y:S01]  /*4b00*/  UPLOP3.LUT UP0, UPT, UPT, UPT, UP4, 0x80, 0x8 ;  /* 0x000000000008789c */ /* 0x000fe20003f0f040 */
[----:B--2---:R-:W-:Y:S02]  /*4b10*/  HFMA2 R0, -RZ, RZ, 0, 5.9604644775390625e-08 ;  /* 0x00000001ff007431 */ /* 0x004fe400000001ff */
[----:B------:R-:W-:Y:S03]  /*4b20*/  IMAD.MOV.U32 R64, RZ, RZ, 0x1 ;  /* 0x00000001ff407424 */ /* 0x000fe600078e00ff */
[----:B------:R-:W-:Y:S05]  /*4b30*/  PLOP3.LUT P0, PT, PT, PT, UP0, 0x80, 0x8 ;  /* 0x000000000008781c */ /* 0x000fea0003f0f008 */
[----:B------:R-:W2:Y:S01]  /*4b40*/  @UP0 LDCU.64 UR10, c[0x0][0x888] ;  /* 0x00011100ff0a07ac */ /* 0x000ea20008000a00 */
[----:B------:R-:W-:Y:S07]  /*4b50*/  @UP0 UIMAD UR8, UR36, UR4, URZ ;  /* 0x00000004240802a4 */ /* 0x000fee000f8e02ff */
[----:B------:R-:W-:Y:S01]  /*4b60*/  @!P0 PRMT R64, R0, 0x7610, R64 ;  /* 0x0000761000408816 */ /* 0x000fe20000000040 */
[----:B--2---:R-:W-:Y:S03]  /*4b70*/  @UP0 UIMAD.WIDE UR10, UR8, 0x4, UR10 ;  /* 0x00000004080a08a5 */ /* 0x004fe6000f8e020a */
[----:B------:R-:W2:Y:S03]  /*4b80*/  @!UP0 LDCU UR8, c[0x0][0x880] ;  /* 0x00011000ff0887ac */ /* 0x000ea60008000800 */
[----:B------:R-:W-:Y:S01]  /*4b90*/  IMAD.U32 R8, RZ, RZ, UR10 ;  /* 0x0000000aff087e24 */ /* 0x000fe2000f8e00ff */
[----:B------:R-:W-:Y:S05]  /*4ba0*/  MOV R9, UR11 ;  /* 0x0000000b00097c02 */ /* 0x000fea0008000f00 */
[----:B-----5:R4:W5:Y:S02]  /*4bb0*/  @P0 LDG.E R35, desc[UR46][R8.64] ;  /* 0x0000002e08230981 */ /* 0x020964000c1e1900 */
[----:B--2-4-:R-:W-:Y:S07]  /*4bc0*/  @!P0 IMAD.U32 R35, RZ, RZ, UR8 ;  /* 0x00000008ff238e24 */ /* 0x014fee000f8e00ff */
.L_x_91:
[----:B-----5:R-:W-:Y:S01]  /*4bd0*/  @!P2 FSETP.EQ.AND P0, PT, R35, RZ, PT ;  /* 0x000000ff2300a20b */ /* 0x020fe20003f02000 */
[----:B------:R-:W-:Y:S01]  /*4be0*/  @!UPT UIADD3 URZ, UPT, UPT, URZ, URZ, URZ ;  /* 0x000000fffffff290 */ /* 0x000fe2000fffe0ff */
[----:B------:R-:W-:Y:S11]  /*4bf0*/  @!P2 BRA `(.L_x_92) ;  /* 0x000000000014a947 */ /* 0x000ff60003800000 */
[----:B------:R-:W-:Y:S02]  /*4c00*/  LOP3.LUT P2, RZ, R64, 0xff, RZ, 0xc0, !PT ;  /* 0x000000ff40ff7812 */ /* 0x000fe4000784c0ff */
[----:B------:R-:W-:Y:S04]  /*4c10*/  PLOP3.LUT P0, PT, PT, PT, UP0, 0x80, 0x8 ;  /* 0x000000000008781c */ /* 0x000fe80003f0f008 */
[----:B------:R-:W-:Y:S07]  /*4c20*/  PLOP3.LUT P0, PT, P0, PT, PT, 0x8, 0x80 ;  /* 0x000000000080781c */ /* 0x000fee000070e170 */
[----:B------:R-:W-:Y:S11]  /*4c30*/  @P2 FSETP.EQ.AND P0, PT, R35, RZ, PT ;  /* 0x000000ff2300220b */ /* 0x000ff60003f02000 */
[----:B------:R-:W-:Y:S02]  /*4c40*/  @!UPT UIADD3 URZ, UPT, UPT, URZ, URZ, URZ ;  /* 0x000000fffffff290 */ /* 0x000fe4000fffe0ff */
.L_x_92:
[----:B------:R-:W-:Y:S01]  /*4c50*/  ULEA UR15, UR13, UR6, 0x3 ;  /* 0x000000060d0f7291 */ /* 0x000fe2000f8e18ff */
[----:B------:R-:W-:Y:S02]  /*4c60*/  SHF.L.U32 R9, R32, 0x1f, RZ ;  /* 0x0000001f20097819 */ /* 0x000fe400000006ff */
[----:B------:R-:W-:Y:S04]  /*4c70*/  ELECT P4, URZ, PT ;  /* 0x0000000000ff782f */ /* 0x000fe80003880000 */
[----:B------:R-:W-:Y:S02]  /*4c80*/  PLOP3.LUT P4, PT, P0, P4, PT, 0xf2, 0x2f ;  /* 0x00000000002f781c */ /* 0x000fe40000789e72 */
[----:B------:R-:W4:Y:S11]  /*4c90*/  SYNCS.PHASECHK.TRANS64.TRYWAIT P2, [UR15+0x68], R9 ;  /* 0x00006809ff0075a7 */ /* 0x000f36000804110f */
[----:B-1----:R-:W-:Y:S05]  /*4ca0*/  @!P4 IADD3 R8, P0, PT, R30, 0x580, RZ ;  /* 0x000005801e08c810 */ /* 0x002fea0007f1e0ff */
[----:B--2---:R-:W-:Y:S01]  /*4cb0*/  @!P4 IMAD.X R2, RZ, RZ, R31, P0 ;  /* 0x000000ffff02c224 */ /* 0x004fe200000e061f */
[----:B----4-:R-:W-:Y:S07]  /*4cc0*/  @!P2 BRA `(.L_x_93) ;  /* 0x0000003400f0a947 */ /* 0x010fee0003800000 */
.L_x_169:
[----:B------:R-:W2:Y:S01]  /*4cd0*/  LDC.64 R12, c[0x0][0xb18] ;  /* 0x0002c600ff0c7b82 */ /* 0x000ea20000000a00 */
[----:B------:R-:W-:Y:S01]  /*4ce0*/  @!P4 R2UR UR8, R2 ;  /* 0x000000000208c2ca */ /* 0x000fe200000e0000 */
[----:B------:R-:W-:Y:S01]  /*4cf0*/  VOTEU.ALL UP3, P4 ;  /* 0x0000000000ff7886 */ /* 0x000fe20002060000 */
[----:B------:R-:W-:Y:S01]  /*4d00*/  @!P4 R2UR UR9, R8 ;  /* 0x000000000809c2ca */ /* 0x000fe200000e0000 */
[----:B------:R-:W-:Y:S01]  /*4d10*/  UIADD3 UR25, UPT, UPT, UR15, 0x50, URZ ;  /* 0x000000500f197890 */ /* 0x000fe2000fffe0ff */
[----:B-1----:R-:W-:Y:S03]  /*4d20*/  @!P4 IMAD.MOV.U32 R0, RZ, RZ, 0x2000 ;  /* 0x00002000ff00c424 */ /* 0x002fe600078e00ff */
[----:B------:R-:W1:Y:S01]  /*4d30*/  @!P1 LDC R2, c[0x0][0xb0c] ;  /* 0x0002c300ff029b82 */ /* 0x000e620000000800 */
[----:B------:R-:W-:Y:S01]  /*4d40*/  UIADD3 UR14, UPT, UPT, UR13, 0x1, URZ ;  /* 0x000000010d0e7890 */ /* 0x000fe2000fffe0ff */
[----:B------:R-:W-:Y:S01]  /*4d50*/  @P3 SHF.R.U32.HI R27, RZ, 0x10, R21 ;  /* 0x00000010ff1b3819 */ /* 0x000fe20000011615 */
[----:B------:R-:W-:Y:S01]  /*4d60*/  VOTEU.ALL UP2, P4 ;  /* 0x0000000000ff7886 */ /* 0x000fe20002040000 */
[----:B------:R-:W-:Y:S01]  /*4d70*/  UMOV UR18, 0x0 ;  /* 0x0000000000127882 */ /* 0x000fe20000000000 */
[----:B------:R-:W-:Y:S01]  /*4d80*/  UISETP.NE.AND UP6, UPT, UR14, 0x3, UPT ;  /* 0x000000030e00788c */ /* 0x000fe2000bfc5270 */
[----:B------:R-:W-:Y:S01]  /*4d90*/  VIADD R29, R29, 0x1 ;  /* 0x000000011d1d7836 */ /* 0x000fe20000000000 */
[----:B------:R-:W-:Y:S01]  /*4da0*/  UMOV UR19, 0x10000000 ;  /* 0x1000000000137882 */ /* 0x000fe20000000000 */
[----:B------:R-:W-:Y:S01]  /*4db0*/  IMAD.U32 R9, RZ, RZ, UR8 ;  /* 0x00000008ff097e24 */ /* 0x000fe2000f8e00ff */
[----:B------:R-:W-:Y:S01]  /*4dc0*/  @!UP3 ULEA UR8, UR13, UR6, 0xd ;  /* 0x000000060d08b291 */ /* 0x000fe2000f8e68ff */
[----:B------:R-:W-:Y:S01]  /*4dd0*/  IMAD.U32 R8, RZ, RZ, UR9 ;  /* 0x00000009ff087e24 */ /* 0x000fe2000f8e00ff */
[----:B------:R-:W-:Y:S01]  /*4de0*/  UMOV UR28, UR36 ;  /* 0x00000024001c7c82 */ /* 0x000fe20008000000 */
[----:B------:R-:W-:Y:S01]  /*4df0*/  @!UP3 UIADD3 UR10, UPT, UPT, UR26, 0x20, URZ ;  /* 0x000000201a0ab890 */ /* 0x000fe2000fffe0ff */
[----:B------:R-:W-:Y:S01]  /*4e00*/  @!P4 R2UR UR21, R9 ;  /* 0x000000000915c2ca */ /* 0x000fe200000e0000 */
[----:B------:R-:W-:Y:S01]  /*4e10*/  @!UP3 UIADD3 UR24, UPT, UPT, UR8, 0x200, URZ ;  /* 0x000002000818b890 */ /* 0x000fe2000fffe0ff */
[----:B------:R-:W-:Y:S01]  /*4e20*/  @!P4 R2UR UR20, R8 ;  /* 0x000000000814c2ca */ /* 0x000fe200000e0000 */
[----:B------:R-:W-:Y:S01]  /*4e30*/  @!UP3 UIADD3 UR8, UPT, UPT, UR8, 0x1200, URZ ;  /* 0x000012000808b890 */ /* 0x000fe2000fffe0ff */
[----:B------:R-:W4:Y:S01]  /*4e40*/  LDC.64 R8, c[0x0][0xb10] ;  /* 0x0002c400ff087b82 */ /* 0x000f220000000a00 */
[----:B------:R-:W-:Y:S01]  /*4e50*/  USEL UR9, URZ, 0x1, UP6 ;  /* 0x00000001ff097887 */ /* 0x000fe2000b000000 */
[----:B------:R-:W-:Y:S01]  /*4e60*/  VOTEU.ALL UP1, P4 ;  /* 0x0000000000ff7886 */ /* 0x000fe20002020000 */
[----:B------:R-:W-:Y:S01]  /*4e70*/  UMOV UR11, UR27 ;  /* 0x0000001b000b7c82 */ /* 0x000fe20008000000 */
[----:B------:R-:W-:Y:S01]  /*4e80*/  UMOV UR12, UR36 ;  /* 0x00000024000c7c82 */ /* 0x000fe20008000000 */
[----:B------:R-:W-:Y:S02]  /*4e90*/  UPRMT UR16, UR37, 0x654, UR25 ;  /* 0x0000065425107896 */ /* 0x000fe40008000019 */
[----:B------:R-:W-:Y:S01]  /*4ea0*/  LOP3.LUT R32, R32, UR9, RZ, 0x3c, !PT ;  /* 0x0000000920207c12 */ /* 0x000fe2000f8e3cff */
[----:B------:R-:W-:Y:S01]  /*4eb0*/  UMOV UR9, UR25 ;  /* 0x0000001900097c82 */ /* 0x000fe20008000000 */
[----:B------:R-:W-:Y:S02]  /*4ec0*/  USEL UR14, UR14, URZ, UP6 ;  /* 0x000000ff0e0e7287 */ /* 0x000fe4000b000000 */
[----:B------:R1:W-:Y:S01]  /*4ed0*/  @!UP2 UTMALDG.3D [UR24], [UR20], desc[UR18] ;  /* 0x000012181400a5b4 */ /* 0x0003e20008011000 */
[----:B------:R-:W-:Y:S01]  /*4ee0*/  SHF.L.U32 R14, R32, 0x1f, RZ ;  /* 0x0000001f200e7819 */ /* 0x000fe200000006ff */
[----:B------:R-:W-:Y:S01]  /*4ef0*/  ULEA UR13, UR14, UR6, 0x3 ;  /* 0x000000060e0d7291 */ /* 0x000fe2000f8e18ff */
[----:B------:R1:W-:Y:S01]  /*4f00*/  @!UP1 UTMALDG.3D [UR8], [UR20], desc[UR18] ;  /* 0x00001208140095b4 */ /* 0x0003e20008011000 */
[----:B------:R5:W-:Y:S01]  /*4f10*/  @!P4 SYNCS.ARRIVE.TRANS64.RED.A0TR RZ, [UR15+0x50], R0 ;  /* 0x00005000ffffc9a7 */ /* 0x000be2000830040f */
[C---:B----4-:R-:W-:Y:S01]  /*4f20*/  @!P1 IMAD.HI.U32 R8, R11.reuse, R8, RZ ;  /* 0x000000080b089227 */ /* 0x050fe200078e00ff */
[----:B--2---:R-:W-:Y:S02]  /*4f30*/  @!P1 ISETP.NE.AND P0, PT, R12, 0x1, PT ;  /* 0x000000010c00980c */ /* 0x004fe40003f05270 */
[----:B-1----:R-:W-:Y:S01]  /*4f40*/  @!P1 ISETP.NE.AND P2, PT, R2, 0x1, PT ;  /* 0x000000010200980c */ /* 0x002fe20003f45270 */
[C---:B------:R-:W-:Y:S01]  /*4f50*/  @!P1 IMAD.HI.U32 R13, R10.reuse, R13, RZ ;  /* 0x0000000d0a0d9227 */ /* 0x040fe200078e00ff */
[----:B------:R-:W-:Y:S04]  /*4f60*/  @!P1 SHF.R.U32.HI R8, RZ, R9, R8 ;  /* 0x00000009ff089219 */ /* 0x000fe80000011608 */
[----:B------:R-:W-:Y:S01]  /*4f70*/  @!P1 SEL R8, R11, R8, !P2 ;  /* 0x000000080b089207 */ /* 0x000fe20005000000 */
[----:B------:R-:W-:Y:S01]  /*4f80*/  SYNCS.ARRIVE.TRANS64.RED.A1T0 RZ, [UR16], RZ ;  /* 0x000000ffffff79a7 */ /* 0x000fe20008100410 */
[----:B------:R-:W1:Y:S01]  /*4f90*/  SYNCS.PHASECHK.TRANS64.TRYWAIT P5, [UR13+0x68], R14 ;  /* 0x0000680eff0075a7 */ /* 0x000e6200080a110d */
[----:B-----5:R-:W2:Y:S02]  /*4fa0*/  @!P1 LDC R0, c[0x0][0xb20] ;  /* 0x0002c800ff009b82 */ /* 0x020ea40000000800 */
[----:B--2---:R-:W-:Y:S04]  /*4fb0*/  @!P1 SHF.R.U32.HI R0, RZ, R0, R13 ;  /* 0x00000000ff009219 */ /* 0x004fe8000001160d */
[----:B------:R-:W-:Y:S05]  /*4fc0*/  @!P1 SEL R9, R10, R0, !P0 ;  /* 0x000000000a099207 */ /* 0x000fea0004000000 */
[----:B------:R-:W-:Y:S02]  /*4fd0*/  @!P1 IMAD.IADD R0, R9, 0x1, -R8 ;  /* 0x0000000109009824 */ /* 0x000fe400078e0a08 */
[----:B------:R-:W-:Y:S02]  /*4fe0*/  @!P1 IMAD.IADD R8, R8, 0x1, -R9 ;  /* 0x0000000108089824 */ /* 0x000fe400078e0a09 */
[----:B------:R-:W-:Y:S02]  /*4ff0*/  @!P1 IMAD R11, R0, R2, R11 ;  /* 0x00000002000b9224 */ /* 0x000fe400078e020b */
[----:B------:R-:W-:Y:S01]  /*5000*/  @!P1 IMAD R10, R8, R12, R10 ;  /* 0x0000000c080a9224 */ /* 0x000fe200078e020a */
[----:B-1----:R-:W-:Y:S06]  /*5010*/  @!P5 BRA `(.L_x_94) ;  /* 0x000000340034d947 */ /* 0x002fec0003800000 */
.L_x_171:
[----:B------:R-:W-:Y:S01]  /*5020*/  UIADD3 UR17, UPT, UPT, UR13, 0x50, URZ ;  /* 0x000000500d117890 */ /* 0x000fe2000fffe0ff */
[----:B------:R-:W-:Y:S01]  /*5030*/  @!P4 IADD3 R2, P0, PT, R30, 0x580, RZ ;  /* 0x000005801e02c810 */ /* 0x000fe20007f1e0ff */
[----:B------:R-:W-:Y:S01]  /*5040*/  VOTEU.ALL UP2, P4 ;  /* 0x0000000000ff7886 */ /* 0x000fe20002040000 */
[----:B------:R-:W-:Y:S01]  /*5050*/  UMOV UR22, 0x0 ;  /* 0x0000000000167882 */ /* 0x000fe20000000000 */
[----:B------:R-:W-:Y:S01]  /*5060*/  UPRMT UR15, UR37, 0x654, UR17 ;  /* 0x00000654250f7896 */ /* 0x000fe20008000011 */
[----:B------:R-:W-:Y:S01]  /*5070*/  @!P4 R2UR UR9, R2 ;  /* 0x000000000209c2ca */ /* 0x000fe200000e0000 */
[----:B-1----:R-:W-:Y:S01]  /*5080*/  @!P4 IMAD.X R0, RZ, RZ, R31, P0 ;  /* 0x000000ffff00c224 */ /* 0x002fe200000e061f */
[----:B------:R-:W-:Y:S01]  /*5090*/  UMOV UR23, 0x10000000 ;  /* 0x1000000000177882 */ /* 0x000fe20000000000 */
[----:B------:R-:W-:Y:S01]  /*50a0*/  UMOV UR19, UR27 ;  /* 0x0000001b00137c82 */ /* 0x000fe20008000000 */
[----:B------:R-:W-:Y:S01]  /*50b0*/  UMOV UR20, UR36 ;  /* 0x0000002400147c82 */ /* 0x000fe20008000000 */
[----:B------:R-:W-:Y:S01]  /*50c0*/  UMOV UR11, UR27 ;  /* 0x0000001b000b7c82 */ /* 0x000fe20008000000 */
[----:B------:R-:W-:Y:S01]  /*50d0*/  @!P4 R2UR UR8, R0 ;  /* 0x000000000008c2ca */ /* 0x000fe200000e0000 */
[----:B------:R-:W-:Y:S01]  /*50e0*/  UMOV UR12, UR36 ;  /* 0x00000024000c7c82 */ /* 0x000fe20008000000 */
[----:B------:R-:W-:Y:S01]  /*50f0*/  VOTEU.ALL UP1, P4 ;  /* 0x0000000000ff7886 */ /* 0x000fe20002020000 */
[----:B------:R-:W-:Y:S01]  /*5100*/  @P3 R2UR UR36, R27 ;  /* 0x000000001b2432ca */ /* 0x000fe200000e0000 */
[----:B------:R-:W-:Y:S01]  /*5110*/  IMAD.IADD R15, R10, 0x1, R62 ;  /* 0x000000010a0f7824 */ /* 0x000fe200078e023e */
[----:B------:R-:W-:Y:S01]  /*5120*/  ISETP.NE.AND P0, PT, R29, 0x2, PT ;  /* 0x000000021d00780c */ /* 0x000fe20003f05270 */
[----:B------:R-:W-:Y:S01]  /*5130*/  IMAD.IADD R14, R11, 0x1, R63 ;  /* 0x000000010b0e7824 */ /* 0x000fe200078e023f */
[----:B------:R-:W-:Y:S01]  /*5140*/  @!UP1 UIADD3 UR18, UPT, UPT, UR26, 0x10, URZ ;  /* 0x000000101a129890 */ /* 0x000fe2000fffe0ff */
[----:B------:R-:W-:Y:S01]  /*5150*/  IMAD.U32 R8, RZ, RZ, UR9 ;  /* 0x00000009ff087e24 */ /* 0x000fe2000f8e00ff */
[----:B------:R-:W-:Y:S01]  /*5160*/  @!UP1 UIADD3 UR10, UPT, UPT, UR26, 0x30, URZ ;  /* 0x000000301a0a9890 */ /* 0x000fe2000fffe0ff */
[----:B------:R-:W-:Y:S01]  /*5170*/  SEL R0, RZ, 0x1, P0 ;  /* 0x00000001ff007807 */ /* 0x000fe20000000000 */
[----:B------:R-:W-:Y:S01]  /*5180*/  UMOV UR9, UR17 ;  /* 0x0000001100097c82 */ /* 0x000fe20008000000 */
[----:B------:R-:W-:Y:S01]  /*5190*/  SEL R29, R29, RZ, P0 ;  /* 0x000000ff1d1d7207 */ /* 0x000fe20000000000 */
[----:B------:R-:W-:Y:S01]  /*51a0*/  IMAD.U32 R9, RZ, RZ, UR8 ;  /* 0x00000008ff097e24 */ /* 0x000fe2000f8e00ff */
[----:B------:R-:W-:Y:S01]  /*51b0*/  @!P4 R2UR UR24, R8 ;  /* 0x000000000818c2ca */ /* 0x000fe200000e0000 */
[----:B------:R-:W-:Y:S01]  /*51c0*/  @!UP1 ULEA UR8, UR14, UR6, 0xd ;  /* 0x000000060e089291 */ /* 0x000fe2000f8e68ff */
[----:B------:R-:W-:Y:S02]  /*51d0*/  LOP3.LUT R28, R28, R0, RZ, 0x3c, !PT ;  /* 0x000000001c1c7212 */ /* 0x000fe400078e3cff */
[----:B------:R-:W-:Y:S01]  /*51e0*/  @!P4 R2UR UR25, R9 ;  /* 0x000000000919c2ca */ /* 0x000fe200000e0000 */
[----:B------:R-:W-:Y:S02]  /*51f0*/  @!UP1 UIADD3 UR16, UPT, UPT, UR8, 0x200, URZ ;  /* 0x0000020008109890 */ /* 0x000fe4000fffe0ff */
[----:B------:R-:W-:Y:S01]  /*5200*/  @!UP1 UIADD3 UR8, UPT, UPT, UR8, 0x1200, URZ ;  /* 0x0000120008089890 */ /* 0x000fe2000fffe0ff */
[----:B------:R-:W-:Y:S09]  /*5210*/  VOTEU.ALL UP1, P4 ;  /* 0x0000000000ff7886 */ /* 0x000ff20002020000 */
[----:B------:R2:W-:Y:S01]  /*5220*/  @!UP2 UTMALDG.3D [UR16], [UR24], desc[UR22] ;  /* 0x000016101800a5b4 */ /* 0x0005e20008011000 */
[----:B------:R2:W-:Y:S01]  /*5230*/  @!UP1 UTMALDG.3D [UR8], [UR24], desc[UR22] ;  /* 0x00001608180095b4 */ /* 0x0005e20008011000 */
[----:B------:R2:W-:Y:S01]  /*5240*/  @!P4 SYNCS.ARRIVE.TRANS64.RED.A0TR RZ, [UR13+0x50], R25 ;  /* 0x00005019ffffc9a7 */ /* 0x0005e2000830040d */
[----:B------:R-:W-:Y:S04]  /*5250*/  UIADD3 UR13, UPT, UPT, UR14, 0x1, URZ ;  /* 0x000000010e0d7890 */ /* 0x000fe8000fffe0ff */
[----:B------:R-:W-:Y:S04]  /*5260*/  UISETP.NE.AND UP1, UPT, UR13, 0x3, UPT ;  /* 0x000000030d00788c */ /* 0x000fe8000bf25270 */
[----:B------:R-:W-:Y:S02]  /*5270*/  USEL UR14, URZ, 0x1, UP1 ;  /* 0x00000001ff0e7887 */ /* 0x000fe40008800000 */
[----:B------:R-:W-:Y:S02]  /*5280*/  USEL UR13, UR13, URZ, UP1 ;  /* 0x000000ff0d0d7287 */ /* 0x000fe40008800000 */
[----:B------:R-:W-:Y:S02]  /*5290*/  UPLOP3.LUT UP1, UPT, UPT, UPT, UPT, 0x80, 0x8 ;  /* 0x000000000008789c */ /* 0x000fe40003f2f070 */
[----:B------:R-:W-:Y:S01]  /*52a0*/  LOP3.LUT R32, R32, UR14, RZ, 0x3c, !PT ;  /* 0x0000000e20207c12 */ /* 0x000fe2000f8e3cff */
[----:B------:R-:W-:Y:S01]  /*52b0*/  SYNCS.ARRIVE.TRANS64.RED.A1T0 RZ, [UR15], RZ ;  /* 0x000000ffffff79a7 */ /* 0x000fe2000810040f */
[----:B------:R-:W-:Y:S07]  /*52c0*/  @P3 BRA `(.L_x_95) ;  /* 0xfffffff000e43947 */ /* 0x000fee000383ffff */
[----:B------:R-:W-:Y:S01]  /*52d0*/  UIADD3 UR6, UPT, UPT, UR6, 0x68, URZ ;  /* 0x0000006806067890 */ /* 0x000fe2000fffe0ff */
[----:B------:R-:W-:-:S03]  /*52e0*/  SHF.L.U32 R2, R32, 0x1f, RZ ;  /* 0x0000001f20027819 */ /* 0x000fc600000006ff */
[----:B------:R-:W-:-:S09]  /*52f0*/  ULEA UR4, UR13, UR6, 0x3 ;  /* 0x000000060d047291 */ /* 0x000fd2000f8e18ff */
[----:B------:R-:W1:Y:S02]  /*5300*/  SYNCS.PHASECHK.TRANS64.TRYWAIT P0, [UR4], R2 ;  /* 0x00000002ff0075a7 */ /* 0x000e640008001104 */
[----:B-1----:R-:W-:Y:S05]  /*5310*/  @!P0 BRA `(.L_x_96) ;  /* 0x00000030008c8947 */ /* 0x002fea0003800000 */
.L_x_173:
        /* <DEDUP_REMOVED lines=9> */
.L_x_175:
[----:B------:R-:W-:-:S04]  /*53b0*/  UIADD3 UR5, UPT, UPT, UR5, 0x1, URZ ;  /* 0x0000000105057890 */ /* 0x000fc8000fffe0ff */
[----:B------:R-:W-:-:S04]  /*53c0*/  UISETP.NE.AND UP0, UPT, UR5, 0x3, UPT ;  /* 0x000000030500788c */ /* 0x000fc8000bf05270 */
[----:B------:R-:W-:Y:S02]  /*53d0*/  USEL UR4, URZ, 0x1, UP0 ;  /* 0x00000001ff047887 */ /* 0x000fe40008000000 */
[----:B------:R-:W-:-:S04]  /*53e0*/  USEL UR5, UR5, URZ, UP0 ;  /* 0x000000ff05057287 */ /* 0x000fc80008000000 */
[----:B------:R-:W-:Y:S01]  /*53f0*/  ULEA UR5, UR5, UR6, 0x3 ;  /* 0x0000000605057291 */ /* 0x000fe2000f8e18ff */
[----:B-1----:R-:W-:-:S04]  /*5400*/  LOP3.LUT R2, R32, UR4, RZ, 0x3c, !PT ;  /* 0x0000000420027c12 */ /* 0x002fc8000f8e3cff */
[----:B------:R-:W-:Y:S01]  /*5410*/  SHF.L.U32 R2, R2, 0x1f, RZ ;  /* 0x0000001f02027819 */ /* 0x000fe200000006ff */
[----:B------:R-:W-:-:S07]  /*5420*/  IMAD.U32 R0, RZ, RZ, UR5 ;  /* 0x00000005ff007e24 */ /* 0x000fce000f8e00ff */
.L_x_98:
[----:B-1----:R1:W4:Y:S02]  /*5430*/  SYNCS.PHASECHK.TRANS64.TRYWAIT P0, [R0+URZ], R2 ;  /* 0x00000002000075a7 */ /* 0x00232400080011ff */
[----:B----4-:R-:W-:Y:S05]  /*5440*/  @!P0 NANOSLEEP.SYNCS 0x989680 ;  /* 0x009896800000895d */ /* 0x010fea0003900000 */
[----:B------:R-:W4:Y:S02]  /*5450*/  @!P0 SYNCS.PHASECHK.TRANS64 P0, [R0+URZ], R2 ;  /* 0x00000002000085a7 */ /* 0x000f2400080010ff */
[----:B--2-4-:R-:W-:Y:S05]  /*5460*/  @P0 EXIT ;  /* 0x000000000000094d */ /* 0x014fea0003800000 */
[----:B------:R-:W-:Y:S05]  /*5470*/  BRA `(.L_x_98) ;  /* 0xfffffffc00ec7947 */ /* 0x000fea000383ffff */
.L_x_86:
[----:B------:R-:W-:-:S06]  /*5480*/  UISETP.GE.AND UP1, UPT, UR10, 0x4, UPT ;  /* 0x000000040a00788c */ /* 0x000fcc000bf26270 */
[----:B------:R-:W-:-:S13]  /*5490*/  PLOP3.LUT P0, PT, PT, PT, UP1, 0x80, 0x8 ;  /* 0x000000000008781c */ /* 0x000fda0003f0f018 */
[----:B------:R-:W-:Y:S05]  /*54a0*/  @!P0 EXIT ;  /* 0x000000000000894d */ /* 0x000fea0003800000 */
[----:B------:R-:W-:Y:S01]  /*54b0*/  BAR.SYNC.DEFER_BLOCKING 0x6, 0xa0 ;  /* 0x0182800000007b1d */ /* 0x000fe20000010000 */
[C---:B------:R-:W-:Y:S01]  /*54c0*/  IMAD.SHL.U32 R4, R69.reuse, 0x10, RZ ;  /* 0x0000001045047824 */ /* 0x040fe200078e00ff */
[C---:B------:R-:W-:Y:S01]  /*54d0*/  LOP3.LUT R76, R69.reuse, 0x60, RZ, 0xc0, !PT ;  /* 0x00000060454c7812 */ /* 0x040fe200078ec0ff */
[C---:B------:R-:W-:Y:S01]  /*54e0*/  IMAD.SHL.U32 R3, R68.reuse, 0x200000, RZ ;  /* 0x0020000044037824 */ /* 0x040fe200078e00ff */
[C---:B------:R-:W-:Y:S01]  /*54f0*/  LOP3.LUT R70, R69.reuse, 0x2, RZ, 0xc0, !PT ;  /* 0x0000000245467812 */ /* 0x040fe200078ec0ff */
[----:B------:R-:W-:Y:S01]  /*5500*/  IMAD.SHL.U32 R5, R68, 0x200, RZ ;  /* 0x0000020044057824 */ /* 0x000fe200078e00ff */
[----:B------:R-:W-:Y:S02]  /*5510*/  UMOV UR48, 0x400 ;  /* 0x0000040000307882 */ /* 0x000fe40000000000 */
[----:B------:R-:W1:Y:S01]  /*5520*/  LDC R67, c[0x0][0x370] ;  /* 0x0000dc00ff437b82 */ /* 0x000e620000000800 */
[----:B------:R-:W-:Y:S01]  /*5530*/  ULEA UR48, UR37, UR48, 0x18 ;  /* 0x0000003025307291 */ /* 0x000fe2000f8ec0ff */
[C---:B------:R-:W-:Y:S01]  /*5540*/  LOP3.LUT R75, R4.reuse, 0x590, RZ, 0xc0, !PT ;  /* 0x00000590044b7812 */ /* 0x040fe200078ec0ff */
[C---:B------:R-:W-:Y:S01]  /*5550*/  IMAD.SHL.U32 R2, R69.reuse, 0x2, RZ ;  /* 0x0000000245027824 */ /* 0x040fe200078e00ff */
[----:B------:R-:W-:Y:S01]  /*5560*/  LOP3.LUT R4, R4, 0x60, RZ, 0xc0, !PT ;  /* 0x0000006004047812 */ /* 0x000fe200078ec0ff */
[----:B------:R-:W-:Y:S01]  /*5570*/  IMAD.U32 R32, R69, 0x10000, RZ ;  /* 0x0001000045207824 */ /* 0x000fe200078e00ff */
[----:B------:R-:W-:Y:S01]  /*5580*/  LOP3.LUT R3, R3, 0x200000, RZ, 0xc0, !PT ;  /* 0x0020000003037812 */ /* 0x000fe200078ec0ff */
[----:B------:R-:W-:Y:S01]  /*5590*/  UIADD3 UR52, UPT, UPT, UR48, 0x200, URZ ;  /* 0x0000020030347890 */ /* 0x000fe2000fffe0ff */
[----:B------:R-:W2:Y:S01]  /*55a0*/  LDC R28, c[0x0][0xb0c] ;  /* 0x0002c300ff1c7b82 */ /* 0x000ea20000000800 */
[----:B------:R-:W-:Y:S01]  /*55b0*/  LOP3.LUT R69, R69, 0x4, RZ, 0xc0, !PT ;  /* 0x0000000445457812 */ /* 0x000fe200078ec0ff */
[----:B------:R-:W-:Y:S01]  /*55c0*/  IMAD.MOV.U32 R31, RZ, RZ, RZ ;  /* 0x000000ffff1f7224 */ /* 0x000fe200078e00ff */
[----:B------:R-:W-:-:S02]  /*55d0*/  LOP3.LUT R75, R75, 0x200, R5, 0xf8, !PT ;  /* 0x000002004b4b7812 */ /* 0x000fc400078ef805 */
[----:B------:R-:W-:Y:S02]  /*55e0*/  CS2R R72, SRZ ;  /* 0x0000000000487805 */ /* 0x000fe4000001ff00 */
[----:B------:R-:W-:Y:S01]  /*55f0*/  LOP3.LUT R2, R4, 0xc, R2, 0xf8, !PT ;  /* 0x0000000c04027812 */ /* 0x000fe200078ef802 */
[----:B------:R-:W-:Y:S01]  /*5600*/  IMAD.MOV.U32 R79, RZ, RZ, RZ ;  /* 0x000000ffff4f7224 */ /* 0x000fe200078e00ff */
[----:B------:R-:W-:Y:S01]  /*5610*/  LOP3.LUT R32, R3, 0x400000, R32, 0xf8, !PT ;  /* 0x0040000003207812 */ /* 0x000fe200078ef820 */
[----:B------:R-:W3:Y:S01]  /*5620*/  LDC R65, c[0x0][0xb20] ;  /* 0x0002c800ff417b82 */ /* 0x000ee20000000800 */
[----:B------:R-:W4:Y:S01]  /*5630*/  LDS R0, [UR48+0x140] ;  /* 0x00014030ff007984 */ /* 0x000f220008000800 */
[----:B------:R-:W-:Y:S01]  /*5640*/  IADD3 R74, PT, PT, -R69, 0x2, RZ ;  /* 0x00000002454a7810 */ /* 0x000fe20007ffe1ff */
[----:B------:R-:W-:Y:S01]  /*5650*/  IMAD.MOV R70, RZ, RZ, -R70 ;  /* 0x000000ffff467224 */ /* 0x000fe200078e0a46 */
[----:B------:R-:W-:Y:S01]  /*5660*/  LOP3.LUT R75, R75, R2, RZ, 0xfc, !PT ;  /* 0x000000024b4b7212 */ /* 0x000fe200078efcff */
[----:B------:R-:W-:Y:S01]  /*5670*/  IMAD.MOV R69, RZ, RZ, -R69 ;  /* 0x000000ffff457224 */ /* 0x000fe200078e0a45 */
[----:B------:R-:W1:Y:S01]  /*5680*/  LDCU.64 UR54, c[0x0][0x348] ;  /* 0x00006900ff3677ac */ /* 0x000e620008000a00 */
[----:B------:R-:W-:Y:S01]  /*5690*/  IMAD.SHL.U32 R74, R74, 0x10, RZ ;  /* 0x000000104a4a7824 */ /* 0x000fe200078e00ff */
[----:B------:R-:W1:Y:S01]  /*56a0*/  LDC R27, c[0x0][0xb30] ;  /* 0x0002cc00ff1b7b82 */ /* 0x000e620000000800 */
[----:B------:R-:W-:Y:S01]  /*56b0*/  LEA R75, R75, UR52, 0x2 ;  /* 0x000000344b4b7c11 */ /* 0x000fe2000f8e10ff */
[----:B------:R-:W-:Y:S01]  /*56c0*/  UMOV UR51, 0x1 ;  /* 0x0000000100337882 */ /* 0x000fe20000000000 */
[----:B------:R-:W1:Y:S01]  /*56d0*/  LDCU.64 UR38, c[0x0][0x888] ;  /* 0x00011100ff2677ac */ /* 0x000e620008000a00 */
[----:B------:R-:W1:Y:S04]  /*56e0*/  LDCU.64 UR44, c[0x0][0x890] ;  /* 0x00011200ff2c77ac */ /* 0x000e680008000a00 */
[----:B------:R-:W1:Y:S01]  /*56f0*/  LDC.64 R60, c[0x0][0xb10] ;  /* 0x0002c400ff3c7b82 */ /* 0x000e620000000a00 */
[----:B------:R-:W-:Y:S01]  /*5700*/  UMOV UR56, URZ ;  /* 0x000000ff00387c82 */ /* 0x000fe20008000000 */
[----:B------:R-:W-:Y:S01]  /*5710*/  UMOV UR50, URZ ;  /* 0x000000ff00327c82 */ /* 0x000fe20008000000 */
[----:B------:R-:W-:-:S05]  /*5720*/  UMOV UR49, URZ ;  /* 0x000000ff00317c82 */ /* 0x000fca0008000000 */
[----:B------:R-:W1:Y:S08]  /*5730*/  LDC.64 R24, c[0x0][0xb18] ;  /* 0x0002c600ff187b82 */ /* 0x000e700000000a00 */
[----:B------:R-:W1:Y:S08]  /*5740*/  LDC.64 R22, c[0x0][0xb28] ;  /* 0x0002ca00ff167b82 */ /* 0x000e700000000a00 */
[----:B------:R-:W1:Y:S01]  /*5750*/  LDC.64 R58, c[0x0][0x8b0] ;  /* 0x00022c00ff3a7b82 */ /* 0x000e620000000a00 */
[----:B----4-:R-:W-:-:S07]  /*5760*/  IMAD.IADD R32, R0, 0x1, R32 ;  /* 0x0000000100207824 */ /* 0x010fce00078e0220 */
[----:B------:R-:W4:Y:S08]  /*5770*/  LDC.64 R56, c[0x0][0x8a8] ;  /* 0x00022a00ff387b82 */ /* 0x000f300000000a00 */
[----:B--23--:R-:W1:Y:S02]  /*5780*/  LDC R66, c[0x0][0x374] ;  /* 0x0000dd00ff427b82 */ /* 0x00ce640000000800 */
.L_x_129:
[C---:B------:R-:W-:Y:S02]  /*5790*/  LEA R0, R79.reuse, UR48, 0x3 ;  /* 0x000000304f007c11 */ /* 0x040fe4000f8e18ff */
[----:B------:R-:W-:Y:S02]  /*57a0*/  SHF.L.U32 R2, R72, 0x1f, RZ ;  /* 0x0000001f48027819 */ /* 0x000fe400000006ff */
[----:B------:R-:W-:Y:S02]  /*57b0*/  LEA R16, R79, UR48, 0x4 ;  /* 0x000000304f107c11 */ /* 0x000fe4000f8e20ff */
[----:B------:R-:W2:Y:S02]  /*57c0*/  SYNCS.PHASECHK.TRANS64.TRYWAIT P0, [R0+URZ+0x90], R2 ;  /* 0x00009002000075a7 */ /* 0x000ea400080011ff */
[----:B--23--:R-:W-:Y:S05]  /*57d0*/  @!P0 BRA `(.L_x_99) ;  /* 0x0000002c008c8947 */ /* 0x00cfea0003800000 */
.L_x_176:
[----:B------:R-:W3:Y:S01]  /*57e0*/  LDC.64 R10, c[0x0][0xb10] ;  /* 0x0002c400ff0a7b82 */ /* 0x000ee20000000a00 */
[----:B------:R-:W4:Y:S01]  /*57f0*/  LDS.128 R16, [R16+0x120] ;  /* 0x0001200010107984 */ /* 0x000f220000000c00 */
[----:B-1----:R-:W-:Y:S01]  /*5800*/  ISETP.NE.AND P1, PT, R27, 0x1, PT ;  /* 0x000000011b00780c */ /* 0x002fe20003f25270 */
[----:B--2---:R-:W-:Y:S01]  /*5810*/  VIADD R0, R0, 0xa0 ;  /* 0x000000a000007836 */ /* 0x004fe20000000000 */
[----:B------:R-:W-:Y:S04]  /*5820*/  ISETP.GE.AND P0, PT, R26, 0x1, PT ;  /* 0x000000011a00780c */ /* 0x000fe80003f06270 */
[----:B------:R-:W1:Y:S01]  /*5830*/  LDC.64 R8, c[0x0][0xb18] ;  /* 0x0002c600ff087b82 */ /* 0x000e620000000a00 */
[----:B------:R-:W-:Y:S01]  /*5840*/  PRMT R0, RZ, 0x654, R0 ;  /* 0x00000654ff007816 */ /* 0x000fe20000000000 */
[----:B------:R-:W-:Y:S01]  /*5850*/  @!PT LDS RZ, [RZ] ;  /* 0x00000000fffff984 */ /* 0x000fe20000000800 */
[----:B------:R-:W-:Y:S01]  /*5860*/  @!PT LDS RZ, [RZ] ;  /* 0x00000000fffff984 */ /* 0x000fe20000000800 */
[----:B------:R-:W-:Y:S01]  /*5870*/  @!PT LDS RZ, [RZ] ;  /* 0x00000000fffff984 */ /* 0x000fe20000000800 */
[----:B------:R-:W-:Y:S01]  /*5880*/  @!PT LDS RZ, [RZ] ;  /* 0x00000000fffff984 */ /* 0x000fe20000000800 */
[----:B------:R2:W-:Y:S06]  /*5890*/  MEMBAR.ALL.CTA ;  /* 0x0000000000007992 */ /* 0x0005ec0000008000 */
[----:B--2---:R-:W2:Y:S01]  /*58a0*/  FENCE.VIEW.ASYNC.S ;  /* 0x00000000000073c6 */ /* 0x004ea20000000000 */
[----:B------:R-:W1:Y:S08]  /*58b0*/  @!P1 LDC R12, c[0x0][0xb20] ;  /* 0x0002c800ff0c9b82 */ /* 0x000e700000000800 */
[----:B------:R-:W1:Y:S01]  /*58c0*/  @!P1 LDC R7, c[0x0][0xb0c] ;  /* 0x0002c300ff079b82 */ /* 0x000e620000000800 */
[----:B--2---:R2:W-:Y:S01]  /*58d0*/  SYNCS.ARRIVE.TRANS64.RED.A1T0 RZ, [R0+URZ], RZ ;  /* 0x000000ff00ff79a7 */ /* 0x0045e200081004ff */
[----:B----4-:R-:W-:Y:S04]  /*58e0*/  LOP3.LUT P4, RZ, R18, 0x1, RZ, 0xc0, !PT ;  /* 0x0000000112ff7812 */ /* 0x010fe8000788c0ff */
[----:B------:R-:W-:Y:S09]  /*58f0*/  P2R R77, PR, RZ, 0x10 ;  /* 0x00000010ff4d7803 */ /* 0x000ff20000000000 */
[----:B------:R-:W-:Y:S02]  /*5900*/  @P4 MOV R30, R16 ;  /* 0x00000010001e4202 */ /* 0x000fe40000000f00 */
[----:B------:R-:W-:Y:S01]  /*5910*/  @P4 LOP3.LUT R29, R17, 0xffff, RZ, 0xc0, !PT ;  /* 0x0000ffff111d4812 */ /* 0x000fe200078ec0ff */
[----:B--23--:R-:W-:Y:S06]  /*5920*/  @!P0 BRA `(.L_x_100) ;  /* 0x0000000000a48947 */ /* 0x00cfec0003800000 */
[----:B------:R-:W-:Y:S01]  /*5930*/  IMAD.HI.U32 R0, R66, R25, RZ ;  /* 0x0000001942007227 */ /* 0x000fe200078e00ff */
[----:B------:R-:W-:Y:S02]  /*5940*/  ISETP.NE.AND P0, PT, R24, 0x1, PT ;  /* 0x000000011800780c */ /* 0x000fe40003f05270 */
[----:B------:R-:W-:Y:S01]  /*5950*/  ISETP.NE.AND P2, PT, R26, 0x1, PT ;  /* 0x000000011a00780c */ /* 0x000fe20003f45270 */
[----:B------:R-:W-:Y:S01]  /*5960*/  IMAD.HI.U32 R4, R67, R60, RZ ;  /* 0x0000003c43047227 */ /* 0x000fe200078e00ff */
[----:B------:R-:W-:Y:S02]  /*5970*/  SHF.R.U32.HI R0, RZ, R65, R0 ;  /* 0x00000041ff007219 */ /* 0x000fe40000011600 */
[----:B------:R-:W-:Y:S01]  /*5980*/  ISETP.NE.AND P3, PT, R28, 0x1, PT ;  /* 0x000000011c00780c */ /* 0x000fe20003f65270 */
[----:B------:R-:W-:Y:S01]  /*5990*/  IMAD.HI.U32 R6, R29, R25, RZ ;  /* 0x000000191d067227 */ /* 0x000fe200078e00ff */
[-C--:B------:R-:W-:Y:S02]  /*59a0*/  SHF.R.U32.HI R4, RZ, R61.reuse, R4 ;  /* 0x0000003dff047219 */ /* 0x080fe40000011604 */
[----:B------:R-:W-:Y:S01]  /*59b0*/  SEL R0, R66, R0, !P0 ;  /* 0x0000000042007207 */ /* 0x000fe20004000000 */
[----:B------:R-:W-:Y:S01]  /*59c0*/  IMAD.HI.U32 R5, R30, R60, RZ ;  /* 0x0000003c1e057227 */ /* 0x000fe200078e00ff */
[----:B------:R-:W-:Y:S03]  /*59d0*/  SEL R4, R67, R4, !P3 ;  /* 0x0000000443047207 */ /* 0x000fe60005800000 */
[-C--:B------:R-:W-:Y:S01]  /*59e0*/  IMAD.HI.U32 R3, R0, R22.reuse, RZ ;  /* 0x0000001600037227 */ /* 0x080fe200078e00ff */
[----:B------:R-:W-:Y:S03]  /*59f0*/  SHF.R.U32.HI R5, RZ, R61, R5 ;  /* 0x0000003dff057219 */ /* 0x000fe60000011605 */
[----:B------:R-:W-:Y:S01]  /*5a00*/  IMAD.HI.U32 R2, R4, R22, RZ ;  /* 0x0000001604027227 */ /* 0x000fe200078e00ff */
[----:B------:R-:W-:Y:S02]  /*5a10*/  @P2 SHF.R.U32.HI R0, RZ, R23, R3 ;  /* 0x00000017ff002219 */ /* 0x000fe40000011603 */
[----:B------:R-:W-:Y:S02]  /*5a20*/  SHF.R.U32.HI R3, RZ, R65, R6 ;  /* 0x00000041ff037219 */ /* 0x000fe40000011606 */
[----:B------:R-:W-:Y:S01]  /*5a30*/  @P2 SHF.R.U32.HI R4, RZ, R23, R2 ;  /* 0x00000017ff042219 */ /* 0x000fe20000011602 */
[----:B------:R-:W-:Y:S01]  /*5a40*/  IMAD R0, R26, R0, RZ ;  /* 0x000000001a007224 */ /* 0x000fe200078e02ff */
[----:B------:R-:W-:Y:S02]  /*5a50*/  SEL R3, R29, R3, !P0 ;  /* 0x000000031d037207 */ /* 0x000fe40004000000 */
[----:B------:R-:W-:Y:S01]  /*5a60*/  SEL R2, R30, R5, !P3 ;  /* 0x000000051e027207 */ /* 0x000fe20005800000 */
[----:B------:R-:W-:Y:S01]  /*5a70*/  IMAD R5, R26, R4, RZ ;  /* 0x000000041a057224 */ /* 0x000fe200078e02ff */
[C---:B------:R-:W-:Y:S01]  /*5a80*/  ISETP.GE.AND P0, PT, R3.reuse, R0, PT ;  /* 0x000000000300720c */ /* 0x040fe20003f06270 */
[C---:B------:R-:W-:Y:S03]  /*5a90*/  IMAD.HI.U32 R0, R3.reuse, R22, RZ ;  /* 0x0000001603007227 */ /* 0x040fe600078e00ff */
[C---:B------:R-:W-:Y:S02]  /*5aa0*/  ISETP.GE.OR P0, PT, R2.reuse, R5, P0 ;  /* 0x000000050200720c */ /* 0x040fe40000706670 */
[----:B------:R-:W-:Y:S04]  /*5ab0*/  SHF.R.U32.HI R0, RZ, R23, R0 ;  /* 0x00000017ff007219 */ /* 0x000fe80000011600 */
[C---:B------:R-:W-:Y:S05]  /*5ac0*/  SEL R6, R3.reuse, R0, !P2 ;  /* 0x0000000003067207 */ /* 0x040fea0005000000 */
        /* <DEDUP_REMOVED lines=14> */
[----:B------:R-:W-:Y:S07]  /*5bb0*/  IMAD R29, R3, R24, R29 ;  /* 0x00000018031d7224 */ /* 0x000fee00078e021d */
.L_x_100:
[----:B-1----:R-:W-:Y:S01]  /*5bc0*/  @!P1 ISETP.NE.AND P0, PT, R8, 0x1, PT ;  /* 0x000000010800980c */ /* 0x002fe20003f05270 */
[----:B------:R-:W-:Y:S01]  /*5bd0*/  @!P1 IMAD.HI.U32 R0, R30, R10, RZ ;  /* 0x0000000a1e009227 */ /* 0x000fe200078e00ff */
[----:B------:R-:W-:Y:S01]  /*5be0*/  @!P1 ISETP.NE.AND P2, PT, R7, 0x1, PT ;  /* 0x000000010700980c */ /* 0x000fe20003f45270 */
[----:B------:R-:W-:Y:S01]  /*5bf0*/  ULOP3.LUT UP0, URZ, UR52, 0x1b0, URZ, 0xc0, !UPT ;  /* 0x000001b034ff7892 */ /* 0x000fe2000f80c0ff */
[----:B------:R-:W-:Y:S01]  /*5c00*/  R2UR UR42, R14 ;  /* 0x000000000e2a72ca */ /* 0x000fe200000e0000 */
[----:B------:R-:W-:Y:S01]  /*5c10*/  @!P1 IMAD.HI.U32 R2, R29, R9, RZ ;  /* 0x000000091d029227 */ /* 0x000fe200078e00ff */
[----:B------:R-:W-:Y:S02]  /*5c20*/  @!P1 SHF.R.U32.HI R0, RZ, R11, R0 ;  /* 0x0000000bff009219 */ /* 0x000fe40000011600 */
[----:B------:R-:W-:Y:S01]  /*5c30*/  R2UR UR41, R15 ;  /* 0x000000000f2972ca */ /* 0x000fe200000e0000 */
[----:B------:R-:W-:Y:S01]  /*5c40*/  VIADD R79, R79, 0x1 ;  /* 0x000000014f4f7836 */ /* 0x000fe20000000000 */
[----:B------:R-:W-:Y:S02]  /*5c50*/  @!P1 SHF.R.U32.HI R2, RZ, R12, R2 ;  /* 0x0000000cff029219 */ /* 0x000fe40000011602 */
[----:B------:R-:W-:Y:S02]  /*5c60*/  @!P1 SEL R3, R30, R0, !P2 ;  /* 0x000000001e039207 */ /* 0x000fe40005000000 */
[----:B------:R-:W-:Y:S02]  /*5c70*/  @!P1 SEL R2, R29, R2, !P0 ;  /* 0x000000021d029207 */ /* 0x000fe40004000000 */
[----:B------:R-:W-:Y:S01]  /*5c80*/  @P4 SHF.R.U32.HI R71, RZ, 0x10, R17 ;  /* 0x00000010ff474819 */ /* 0x000fe20000011611 */
[----:B------:R-:W-:Y:S02]  /*5c90*/  USHF.L.U32 UR42, UR42, 0x6, URZ ;  /* 0x000000062a2a7899 */ /* 0x000fe400080006ff */
[----:B------:R-:W-:Y:S02]  /*5ca0*/  @!P1 IMAD.IADD R0, R2, 0x1, -R3 ;  /* 0x0000000102009824 */ /* 0x000fe400078e0a03 */
[----:B------:R-:W-:Y:S01]  /*5cb0*/  @!P1 IMAD.IADD R2, R3, 0x1, -R2 ;  /* 0x0000000103029824 */ /* 0x000fe200078e0a02 */
[----:B------:R-:W-:Y:S01]  /*5cc0*/  USHF.L.U32 UR41, UR41, 0x6, URZ ;  /* 0x0000000629297899 */ /* 0x000fe200080006ff */
[----:B------:R-:W-:Y:S02]  /*5cd0*/  @!P1 IMAD R30, R0, R7, R30 ;  /* 0x00000007001e9224 */ /* 0x000fe400078e021e */
[----:B------:R-:W-:Y:S01]  /*5ce0*/  @!P1 IMAD R29, R2, R8, R29 ;  /* 0x00000008021d9224 */ /* 0x000fe200078e021d */
[----:B------:R-:W-:Y:S08]  /*5cf0*/  BRA.U !UP0, `(.L_x_101) ;  /* 0x00000001087c7547 */ /* 0x000ff0000b800000 */
[----:B------:R-:W1:Y:S01]  /*5d00*/  LDCU.64 UR8, c[0x4][0x80] ;  /* 0x01001000ff0877ac */ /* 0x000e620008000a00 */
[----:B------:R-:W-:Y:S01]  /*5d10*/  MOV R2, 0x0 ;  /* 0x0000000000027802 */ /* 0x000fe20000000f00 */
[----:B------:R-:W-:Y:S02]  /*5d20*/  HFMA2 R12, -RZ, RZ, 0, 5.9604644775390625e-08 ;  /* 0x00000001ff0c7431 */ /* 0x000fe400000001ff */
[----:B------:R-:W-:Y:S01]  /*5d30*/  IMAD.MOV.U32 R8, RZ, RZ, 0x70 ;  /* 0x00000070ff087424 */ /* 0x000fe200078e00ff */
[----:B------:R2:W3:Y:S01]  /*5d40*/  LDC.64 R14, c[0x4][R2] ;  /* 0x01000000020e7b82 */ /* 0x0004e20000000a00 */
[----:B------:R-:W4:Y:S01]  /*5d50*/  LDCU.64 UR6, c[0x4][0x88] ;  /* 0x01001100ff0677ac */ /* 0x000f220008000a00 */
[----:B------:R-:W-:Y:S01]  /*5d60*/  IMAD.MOV.U32 R13, RZ, RZ, RZ ;  /* 0x000000ffff0d7224 */ /* 0x000fe200078e00ff */
[----:B------:R-:W2:Y:S01]  /*5d70*/  LDCU.64 UR4, c[0x4][0x8] ;  /* 0x01000100ff0477ac */ /* 0x000ea20008000a00 */
[----:B-1----:R-:W-:Y:S01]  /*5d80*/  MOV R5, UR9 ;  /* 0x0000000900057c02 */ /* 0x002fe20008000f00 */
[----:B------:R-:W-:Y:S01]  /*5d90*/  IMAD.U32 R4, RZ, RZ, UR8 ;  /* 0x00000008ff047e24 */ /* 0x000fe2000f8e00ff */
[----:B----4-:R-:W-:Y:S01]  /*5da0*/  MOV R7, UR7 ;  /* 0x0000000700077c02 */ /* 0x010fe20008000f00 */
[----:B------:R-:W-:Y:S01]  /*5db0*/  IMAD.U32 R6, RZ, RZ, UR6 ;  /* 0x00000006ff067e24 */ /* 0x000fe2000f8e00ff */
[----:B--2---:R-:W-:Y:S01]  /*5dc0*/  MOV R11, UR5 ;  /* 0x00000005000b7c02 */ /* 0x004fe20008000f00 */
[----:B------:R-:W-:Y:S02]  /*5dd0*/  IMAD.U32 R10, RZ, RZ, UR4 ;  /* 0x00000004ff0a7e24 */ /* 0x000fe4000f8e00ff */
[----:B------:R-:W-:Y:S07]  /*5de0*/  LEPC R20, `(.L_x_102) ;  /* 0x000000001014794e */ /* 0x000fee0000000000 */
[----:B---3-5:R-:W-:Y:S05]  /*5df0*/  CALL.ABS.NOINC R14 ;  /* 0x000000000e007343 */ /* 0x028fea0003c00000 */
.L_x_102:
[----:B------:R-:W1:Y:S01]  /*5e00*/  LDCU.64 UR8, c[0x4][0x80] ;  /* 0x01001000ff0877ac */ /* 0x000e620008000a00 */
[----:B------:R-:W2:Y:S01]  /*5e10*/  LDC.64 R2, c[0x4][R2] ;  /* 0x0100000002027b82 */ /* 0x000ea20000000a00 */
[----:B------:R-:W-:Y:S02]  /*5e20*/  HFMA2 R12, -RZ, RZ, 0, 5.9604644775390625e-08 ;  /* 0x00000001ff0c7431 */ /* 0x000fe400000001ff */
[----:B------:R-:W-:Y:S02]  /*5e30*/  IMAD.MOV.U32 R8, RZ, RZ, 0x70 ;  /* 0x00000070ff087424 */ /* 0x000fe400078e00ff */
[----:B------:R-:W-:Y:S01]  /*5e40*/  IMAD.MOV.U32 R13, RZ, RZ, RZ ;  /* 0x000000ffff0d7224 */ /* 0x000fe200078e00ff */
[----:B------:R-:W3:Y:S01]  /*5e50*/  LDCU.64 UR6, c[0x4][0x88] ;  /* 0x01001100ff0677ac */ /* 0x000ee20008000a00 */
[----:B------:R-:W4:Y:S01]  /*5e60*/  LDCU.64 UR4, c[0x4][0x8] ;  /* 0x01000100ff0477ac */ /* 0x000f220008000a00 */
[----:B-1----:R-:W-:Y:S02]  /*5e70*/  MOV R4, UR8 ;  /* 0x0000000800047c02 */ /* 0x002fe40008000f00 */
[----:B------:R-:W-:Y:S02]  /*5e80*/  MOV R5, UR9 ;  /* 0x0000000900057c02 */ /* 0x000fe40008000f00 */
[----:B---3--:R-:W-:Y:S01]  /*5e90*/  MOV R7, UR7 ;  /* 0x0000000700077c02 */ /* 0x008fe20008000f00 */
[----:B------:R-:W-:Y:S01]  /*5ea0*/  IMAD.U32 R6, RZ, RZ, UR6 ;  /* 0x00000006ff067e24 */ /* 0x000fe2000f8e00ff */
[----:B----4-:R-:W-:Y:S01]  /*5eb0*/  MOV R11, UR5 ;  /* 0x00000005000b7c02 */ /* 0x010fe20008000f00 */
[----:B------:R-:W-:Y:S02]  /*5ec0*/  IMAD.U32 R10, RZ, RZ, UR4 ;  /* 0x00000004ff0a7e24 */ /* 0x000fe4000f8e00ff */
[----:B------:R-:W-:Y:S07]  /*5ed0*/  LEPC R20, `(.L_x_101) ;  /* 0x000000001014794e */ /* 0x000fee0000000000 */
[----:B--2---:R-:W-:Y:S05]  /*5ee0*/  CALL.ABS.NOINC R2 ;  /* 0x0000000002007343 */ /* 0x004fea0003c00000 */
.L_x_101:
[----:B------:R-:W-:Y:S01]  /*5ef0*/  ISETP.NE.U32.AND P4, PT, R58, RZ, PT ;  /* 0x000000ff3a00720c */ /* 0x000fe20003f85070 */
[----:B------:R-:W-:Y:S01]  /*5f00*/  UISETP.NE.AND UP2, UPT, UR53, URZ, UPT ;  /* 0x000000ff3500728c */ /* 0x000fe2000bf45270 */
[----:B------:R-:W-:Y:S01]  /*5f10*/  ISETP.NE.U32.AND P2, PT, RZ, UR38, PT ;  /* 0x00000026ff007c0c */ /* 0x000fe2000bf45070 */
[----:B------:R-:W-:Y:S01]  /*5f20*/  UISETP.NE.U32.AND UP1, UPT, UR44, URZ, UPT ;  /* 0x000000ff2c00728c */ /* 0x000fe2000bf25070 */
[----:B------:R-:W-:Y:S01]  /*5f30*/  ISETP.NE.AND.EX P4, PT, R59, RZ, PT, P4 ;  /* 0x000000ff3b00720c */ /* 0x000fe20003f85340 */
[----:B------:R-:W-:Y:S01]  /*5f40*/  UPLOP3.LUT UP0, UPT, UPT, UPT, UPT, 0x40, 0x4 ;  /* 0x000000000004789c */ /* 0x000fe20003f0e870 */
[----:B------:R-:W-:Y:S01]  /*5f50*/  ISETP.NE.AND.EX P2, PT, RZ, UR39, PT, P2 ;  /* 0x00000027ff007c0c */ /* 0x000fe2000bf45320 */
[----:B------:R-:W-:Y:S01]  /*5f60*/  UISETP.NE.AND.EX UP1, UPT, UR45, URZ, UPT, UP1 ;  /* 0x000000ff2d00728c */ /* 0x000fe2000bf25310 */
[----:B------:R-:W-:Y:S04]  /*5f70*/  PLOP3.LUT P1, PT, PT, PT, UP2, 0x80, 0x8 ;  /* 0x000000000008781c */ /* 0x000fe80003f2f028 */
[----:B------:R-:W-:Y:S06]  /*5f80*/  @UP2 UPLOP3.LUT UP0, UPT, UPT, UPT, UP1, 0x80, 0x8 ;  /* 0x000000000008289c */ /* 0x000fec0003f0f010 */
[----:B------:R-:W-:Y:S01]  /*5f90*/  PLOP3.LUT P0, PT, PT, PT, UP0, 0x80, 0x8 ;  /* 0x000000000008781c */ /* 0x000fe20003f0f008 */
[----:B------:R-:W-:Y:S01]  /*5fa0*/  @!UPT UIADD3 URZ, UPT, UPT, URZ, URZ, URZ ;  /* 0x000000fffffff290 */ /* 0x000fe2000fffe0ff */
[----:B------:R-:W-:Y:S11]  /*5fb0*/  BRA.U !UP1, `(.L_x_103) ;  /* 0x0000000109387547 */ /* 0x000ff6000b800000 */
[----:B------:R-:W-:Y:S01]  /*5fc0*/  UISETP.NE.U32.AND UP0, UPT, UR38, URZ, UPT ;  /* 0x000000ff2600728c */ /* 0x000fe2000bf05070 */
[----:B------:R-:W-:Y:S02]  /*5fd0*/  HFMA2 R0, -RZ, RZ, 0, 5.9604644775390625e-08 ;  /* 0x00000001ff007431 */ /* 0x000fe400000001ff */
[----:B------:R-:W-:Y:S01]  /*5fe0*/  IMAD.MOV.U32 R64, RZ, RZ, 0x1 ;  /* 0x00000001ff407424 */ /* 0x000fe200078e00ff */
[----:B------:R-:W-:Y:S06]  /*5ff0*/  UISETP.NE.AND.EX UP0, UPT, UR39, URZ, UPT, UP0 ;  /* 0x000000ff2700728c */ /* 0x000fec000bf05300 */
[----:B------:R-:W-:Y:S05]  /*6000*/  PLOP3.LUT P3, PT, PT, PT, UP0, 0x80, 0x8 ;  /* 0x000000000008781c */ /* 0x000fea0003f6f008 */
[----:B------:R-:W1:Y:S01]  /*6010*/  @UP0 LDCU.64 UR6, c[0x0][0x888] ;  /* 0x00011100ff0607ac */ /* 0x000e620008000a00 */
[----:B------:R-:W-:Y:S07]  /*6020*/  @UP0 UIMAD UR4, UR36, UR44, URZ ;  /* 0x0000002c240402a4 */ /* 0x000fee000f8e02ff */
[----:B------:R-:W-:Y:S01]  /*6030*/  @!P3 PRMT R64, R0, 0x7610, R64 ;  /* 0x000076100040b816 */ /* 0x000fe20000000040 */
[----:B-1----:R-:W-:Y:S03]  /*6040*/  @UP0 UIMAD.WIDE UR6, UR4, 0x4, UR6 ;  /* 0x00000004040608a5 */ /* 0x002fe6000f8e0206 */
[----:B------:R-:W1:Y:S03]  /*6050*/  @!UP0 LDCU UR4, c[0x0][0x880] ;  /* 0x00011000ff0487ac */ /* 0x000e660008000800 */
[----:B------:R-:W-:Y:S01]  /*6060*/  IMAD.U32 R2, RZ, RZ, UR6 ;  /* 0x00000006ff027e24 */ /* 0x000fe2000f8e00ff */
[----:B------:R-:W-:Y:S05]  /*6070*/  MOV R3, UR7 ;  /* 0x0000000700037c02 */ /* 0x000fea0008000f00 */
[----:B-----5:R2:W5:Y:S02]  /*6080*/  @P3 LDG.E R35, desc[UR46][R2.64] ;  /* 0x0000002e02233981 */ /* 0x020564000c1e1900 */
[----:B-12---:R-:W-:Y:S02]  /*6090*/  @!P3 IMAD.U32 R35, RZ, RZ, UR4 ;  /* 0x00000004ff23be24 */ /* 0x006fe4000f8e00ff */
.L_x_103:
[----:B------:R-:W-:Y:S05]  /*60a0*/  @!P4 BRA `(.L_x_104) ;  /* 0x000000000020c947 */ /* 0x000fea0003800000 */
[----:B------:R-:W-:Y:S04]  /*60b0*/  ISETP.NE.U32.AND P3, PT, R56, RZ, PT ;  /* 0x000000ff3800720c */ /* 0x000fe80003f65070 */
[----:B------:R-:W-:Y:S11]  /*60c0*/  ISETP.NE.AND.EX P3, PT, R57, RZ, PT, P3 ;  /* 0x000000ff3900720c */ /* 0x000ff60003f65330 */
[----:B------:R-:W-:Y:S02]  /*60d0*/  @!UPT UIADD3 URZ, UPT, UPT, URZ, URZ, URZ ;  /* 0x000000fffffff290 */ /* 0x000fe4000fffe0ff */
[----:B------:R-:W1:Y:S01]  /*60e0*/  @P3 LDC.64 R2, c[0x0][0x8a8] ;  /* 0x00022a00ff023b82 */ /* 0x000e620000000a00 */
[----:B------:R-:W-:Y:S04]  /*60f0*/  @P3 IMAD R0, R58, UR36, RZ ;  /* 0x000000243a003c24 */ /* 0x000fe8000f8e02ff */
[----:B-1----:R-:W-:Y:S05]  /*6100*/  @P3 IMAD.WIDE R2, R0, 0x4, R2 ;  /* 0x0000000400023825 */ /* 0x002fea00078e0202 */
[----:B-----5:R1:W5:Y:S02]  /*6110*/  @P3 LDG.E R33, desc[UR46][R2.64] ;  /* 0x0000002e02213981 */ /* 0x020364000c1e1900 */
[----:B-1----:R-:W2:Y:S02]  /*6120*/  @!P3 LDC R33, c[0x0][0x8a0] ;  /* 0x00022800ff21bb82 */ /* 0x002ea40000000800 */
.L_x_104:
[----:B-----5:R-:W-:Y:S01]  /*6130*/  FSETP.NEU.AND P3, PT, R35, RZ, PT ;  /* 0x000000ff2300720b */ /* 0x020fe20003f6d000 */
[----:B------:R-:W-:Y:S01]  /*6140*/  ULOP3.LUT UR4, UR51, 0x1, URZ, 0x3c, !UPT ;  /* 0x0000000133047892 */ /* 0x000fe2000f8e3cff */
[----:B------:R-:W-:Y:S01]  /*6150*/  SEL R4, RZ, 0xffffffff, P2 ;  /* 0xffffffffff047807 */ /* 0x000fe20001000000 */
[----:B------:R-:W-:Y:S01]  /*6160*/  IMAD.U32 R88, RZ, RZ, UR56 ;  /* 0x00000038ff587e24 */ /* 0x000fe2000f8e00ff */
[----:B------:R-:W-:Y:S01]  /*6170*/  @P1 LOP3.LUT P2, RZ, R64, 0xff, RZ, 0xc0, !PT ;  /* 0x000000ff40ff1812 */ /* 0x000fe2000784c0ff */
[----:B------:R-:W-:Y:S01]  /*6180*/  IMAD.SHL.U32 R83, R70, 0x10, RZ ;  /* 0x0000001046537824 */ /* 0x000fe200078e00ff */
[----:B------:R-:W-:Y:S01]  /*6190*/  @P1 SEL R0, RZ, 0xffffffff, P3 ;  /* 0xffffffffff001807 */ /* 0x000fe20001800000 */
[----:B------:R-:W-:Y:S01]  /*61a0*/  IMAD.U32 R91, RZ, RZ, UR4 ;  /* 0x00000004ff5b7e24 */ /* 0x000fe2000f8e00ff */
[----:B------:R-:W-:Y:S01]  /*61b0*/  LEA R81, R31, UR48, 0x3 ;  /* 0x000000301f517c11 */ /* 0x000fe2000f8e18ff */
[----:B------:R-:W-:Y:S01]  /*61c0*/  IMAD.SHL.U32 R88, R88, 0x2000, RZ ;  /* 0x0000200058587824 */ /* 0x000fe200078e00ff */
[----:B------:R-:W-:Y:S01]  /*61d0*/  @P0 SEL R0, R4, R0, !P2 ;  /* 0x0000000004000207 */ /* 0x000fe20005000000 */
[----:B------:R-:W-:Y:S01]  /*61e0*/  IMAD.SHL.U32 R82, R69, 0x10, RZ ;  /* 0x0000001045527824 */ /* 0x000fe200078e00ff */
[----:B------:R-:W-:Y:S01]  /*61f0*/  PLOP3.LUT P2, PT, PT, PT, UP1, 0x80, 0x8 ;  /* 0x000000000008781c */ /* 0x000fe20003f4f018 */
[----:B------:R-:W-:Y:S01]  /*6200*/  IMAD.IADD R87, R75, 0x1, R88 ;  /* 0x000000014b577824 */ /* 0x000fe200078e0258 */
[----:B------:R-:W-:Y:S01]  /*6210*/  @P1 LOP3.LUT R0, R0, 0x1, RZ, 0xc0, !PT ;  /* 0x0000000100001812 */ /* 0x000fe200078ec0ff */
[----:B------:R-:W-:Y:S01]  /*6220*/  BSSY B1, `(.L_x_105) ;  /* 0x0000039000017945 */ /* 0x000fe20003800000 */
[----:B------:R-:W-:Y:S01]  /*6230*/  LOP3.LUT P4, R78, R64, 0xff, RZ, 0xc0, !PT ;  /* 0x000000ff404e7812 */ /* 0x000fe2000788c0ff */
[----:B------:R-:W-:Y:S01]  /*6240*/  IMAD.IADD R86, R87, 0x1, R83 ;  /* 0x0000000157567824 */ /* 0x000fe200078e0253 */
[----:B------:R-:W-:Y:S01]  /*6250*/  ISETP.NE.U32.OR P5, PT, R0, 0x1, !P1 ;  /* 0x000000010000780c */ /* 0x000fe20004fa5470 */
[----:B------:R-:W-:Y:S01]  /*6260*/  IMAD.U32 R0, RZ, RZ, UR56 ;  /* 0x00000038ff007e24 */ /* 0x000fe2000f8e00ff */
[----:B------:R-:W-:Y:S01]  /*6270*/  SEL R3, RZ, 0xffffffff, P3 ;  /* 0xffffffffff037807 */ /* 0x000fe20001800000 */
[----:B------:R-:W-:Y:S01]  /*6280*/  IMAD.MOV.U32 R90, RZ, RZ, 0x1 ;  /* 0x00000001ff5a7424 */ /* 0x000fe200078e00ff */
[----:B------:R-:W-:Y:S01]  /*6290*/  P2R R80, PR, RZ, 0x20 ;  /* 0x00000020ff507803 */ /* 0x000fe20000000000 */
[----:B------:R-:W-:Y:S01]  /*62a0*/  IMAD R34, R31, 0x20, R32 ;  /* 0x000000201f227824 */ /* 0x000fe200078e0220 */
[----:B------:R-:W-:Y:S01]  /*62b0*/  LEA R0, R0, UR48, 0x3 ;  /* 0x0000003000007c11 */ /* 0x000fe2000f8e18ff */
[----:B------:R-:W-:Y:S01]  /*62c0*/  IMAD.U32 R89, RZ, RZ, UR56 ;  /* 0x00000038ff597e24 */ /* 0x000fe2000f8e00ff */
[----:B------:R-:W-:Y:S02]  /*62d0*/  @P2 SEL R3, R4, R3, !P4 ;  /* 0x0000000304032207 */ /* 0x000fe40006000000 */
[----:B------:R-:W-:Y:S02]  /*62e0*/  CS2R R46, SRZ ;  /* 0x00000000002e7805 */ /* 0x000fe4000001ff00 */
[----:B------:R-:W-:Y:S02]  /*62f0*/  CS2R R44, SRZ ;  /* 0x00000000002c7805 */ /* 0x000fe4000001ff00 */
[----:B------:R-:W-:Y:S02]  /*6300*/  CS2R R42, SRZ ;  /* 0x00000000002a7805 */ /* 0x000fe4000001ff00 */
[----:B------:R-:W-:Y:S02]  /*6310*/  LOP3.LUT R3, R3, 0x1, RZ, 0xc0, !PT ;  /* 0x0000000103037812 */ /* 0x000fe400078ec0ff */
[----:B------:R-:W-:Y:S02]  /*6320*/  CS2R R40, SRZ ;  /* 0x0000000000287805 */ /* 0x000fe4000001ff00 */
[----:B------:R-:W-:Y:S02]  /*6330*/  @P5 SHF.L.U32 R2, R91, 0x1f, RZ ;  /* 0x0000001f5b025819 */ /* 0x000fe400000006ff */
[----:B------:R-:W-:Y:S02]  /*6340*/  CS2R R50, SRZ ;  /* 0x0000000000327805 */ /* 0x000fe4000001ff00 */
[----:B------:R-:W-:Y:S02]  /*6350*/  ISETP.NE.U32.AND P2, PT, R3, 0x1, PT ;  /* 0x000000010300780c */ /* 0x000fe40003f45070 */
[----:B------:R-:W-:Y:S01]  /*6360*/  CS2R R48, SRZ ;  /* 0x0000000000307805 */ /* 0x000fe2000001ff00 */
[----:B------:R1:W3:Y:S01]  /*6370*/  @P5 SYNCS.PHASECHK.TRANS64.TRYWAIT P1, [R0+URZ+0x50], R2 ;  /* 0x00005002000055a7 */ /* 0x0002e200080211ff */
[----:B------:R-:W-:Y:S02]  /*6380*/  CS2R R54, SRZ ;  /* 0x0000000000367805 */ /* 0x000fe4000001ff00 */
[----:B------:R-:W-:Y:S02]  /*6390*/  P2R R92, PR, RZ, 0x4 ;  /* 0x00000004ff5c7803 */ /* 0x000fe40000000000 */
[----:B------:R-:W-:Y:S01]  /*63a0*/  CS2R R52, SRZ ;  /* 0x0000000000347805 */ /* 0x000fe2000001ff00 */
[----:B------:R-:W-:Y:S02]  /*63b0*/  IMAD.IADD R85, R87, 0x1, R82 ;  /* 0x0000000157557824 */ /* 0x000fe400078e0252 */
[----:B------:R-:W-:Y:S01]  /*63c0*/  IMAD.IADD R84, R74, 0x1, R86 ;  /* 0x000000014a547824 */ /* 0x000fe200078e0256 */
[----:B-1----:R-:W-:Y:S04]  /*63d0*/  SHF.L.U32 R2, R73, 0x1f, RZ ;  /* 0x0000001f49027819 */ /* 0x002fe800000006ff */
[----:B------:R1:W4:Y:S01]  /*63e0*/  SYNCS.PHASECHK.TRANS64.TRYWAIT P0, [R81+URZ+0xb0], R2 ;  /* 0x0000b002510075a7 */ /* 0x00032200080011ff */
[----:B---3--:R-:W-:Y:S01]  /*63f0*/  @P5 SEL R90, RZ, 0x1, !P1 ;  /* 0x00000001ff5a5807 */ /* 0x008fe20004800000 */
[----:B-1----:R-:W-:Y:S06]  /*6400*/  @!P5 BRA `(.L_x_106) ;  /* 0x000000000068d947 */ /* 0x002fec0003800000 */
[----:B------:R-:W-:Y:S01]  /*6410*/  ISETP.NE.AND P1, PT, R90, RZ, PT ;  /* 0x000000ff5a00720c */ /* 0x000fe20003f25270 */
[----:B------:R-:W-:Y:S01]  /*6420*/  BSSY B0, `(.L_x_107) ;  /* 0x000000d000007945 */ /* 0x000fe20003800000 */
[----:B------:R-:W-:Y:S02]  /*6430*/  CS2R R54, SRZ ;  /* 0x0000000000367805 */ /* 0x000fe4000001ff00 */
[----:B------:R-:W-:Y:S02]  /*6440*/  CS2R R52, SRZ ;  /* 0x0000000000347805 */ /* 0x000fe4000001ff00 */
[----:B------:R-:W-:Y:S02]  /*6450*/  CS2R R50, SRZ ;  /* 0x0000000000327805 */ /* 0x000fe4000001ff00 */
[----:B------:R-:W-:Y:S02]  /*6460*/  CS2R R48, SRZ ;  /* 0x0000000000307805 */ /* 0x000fe4000001ff00 */
[----:B------:R-:W-:Y:S02]  /*6470*/  CS2R R42, SRZ ;  /* 0x00000000002a7805 */ /* 0x000fe4000001ff00 */
[----:B------:R-:W-:Y:S02]  /*6480*/  CS2R R40, SRZ ;  /* 0x0000000000287805 */ /* 0x000fe4000001ff00 */
[----:B------:R-:W-:Y:S02]  /*6490*/  CS2R R46, SRZ ;  /* 0x00000000002e7805 */ /* 0x000fe4000001ff00 */
[----:B------:R-:W-:Y:S01]  /*64a0*/  CS2R R44, SRZ ;  /* 0x00000000002c7805 */ /* 0x000fe2000001ff00 */
[----:B------:R-:W-:Y:S06]  /*64b0*/  @P1 BRA `(.L_x_108) ;  /* 0x00000000000c1947 */ /* 0x000fec0003800000 */
[----:B------:R-:W-:Y:S04]  /*64c0*/  SHF.L.U32 R3, R91, 0x1f, RZ ;  /* 0x0000001f5b037819 */ /* 0x000fe800000006ff */
[----:B------:R-:W1:Y:S02]  /*64d0*/  SYNCS.PHASECHK.TRANS64.TRYWAIT P1, [R0+URZ+0x50], R3 ;  /* 0x00005003000075a7 */ /* 0x000e6400080211ff */
[----:B-1----:R-:W-:Y:S05]  /*64e0*/  @!P1 BRA `(.L_x_109) ;  /* 0x00000020005c9947 */ /* 0x002fea0003800000 */
.L_x_108:
[----:B------:R-:W-:Y:S05]  /*64f0*/  BSYNC B0 ;  /* 0x0000000000007941 */ /* 0x000fea0003800000 */
.L_x_107:
[----:B------:R-:W-:Y:S01]  /*6500*/  ISETP.NE.AND P1, PT, R92, RZ, PT ;  /* 0x000000ff5c00720c */ /* 0x000fe20003f25270 */
[----:B------:R-:W-:Y:S04]  /*6510*/  UIADD3 UR5, UPT, UPT, UR56, 0x1, URZ ;  /* 0x0000000138057890 */ /* 0x000fe8000fffe0ff */
[----:B------:R-:W-:Y:S04]  /*6520*/  UISETP.NE.AND UP0, UPT, UR5, 0x3, UPT ;  /* 0x000000030500788c */ /* 0x000fe8000bf05270 */
[----:B------:R-:W-:Y:S02]  /*6530*/  USEL UR4, URZ, 0x1, UP0 ;  /* 0x00000001ff047887 */ /* 0x000fe40008000000 */
[----:B------:R-:W-:Y:S02]  /*6540*/  USEL UR5, UR5, URZ, UP0 ;  /* 0x000000ff05057287 */ /* 0x000fe40008000000 */
[----:B------:R3:W1:Y:S02]  /*6550*/  @P1 LDS.128 R52, [R87] ;  /* 0x0000000057341984 */ /* 0x0006640000000c00 */
[----:B------:R-:W-:Y:S02]  /*6560*/  LOP3.LUT R91, R91, UR4, RZ, 0x3c, !PT ;  /* 0x000000045b5b7c12 */ /* 0x000fe4000f8e3cff */
[----:B------:R3:W1:Y:S01]  /*6570*/  @P1 LDS.128 R48, [R86+0x10] ;  /* 0x0000100056301984 */ /* 0x0006620000000c00 */
[----:B------:R-:W-:Y:S03]  /*6580*/  IMAD.U32 R89, RZ, RZ, UR5 ;  /* 0x00000005ff597e24 */ /* 0x000fe6000f8e00ff */
[----:B------:R3:W1:Y:S04]  /*6590*/  @P1 LDS.128 R40, [R85+0x20] ;  /* 0x0000200055281984 */ /* 0x0006680000000c00 */
[----:B------:R3:W1:Y:S02]  /*65a0*/  @P1 LDS.128 R44, [R84+0x10] ;  /* 0x00001000542c1984 */ /* 0x0006640000000c00 */
.L_x_106:
[----:B------:R-:W-:Y:S05]  /*65b0*/  BSYNC B1 ;  /* 0x0000000000017941 */ /* 0x000fea0003800000 */
.L_x_105:
[----:B-1----:R-:W-:Y:S04]  /*65c0*/  SHF.R.U32.HI R0, RZ, 0x15, R34 ;  /* 0x00000015ff007819 */ /* 0x002fe80000011622 */
[----:B------:R-:W-:Y:S01]  /*65d0*/  LOP3.LUT P1, RZ, R0, 0x3, R68, 0x48, !PT ;  /* 0x0000000300ff7812 */ /* 0x000fe20007824844 */
[----:B------:R-:W-:Y:S01]  /*65e0*/  @!UPT UIADD3 URZ, UPT, UPT, URZ, URZ, URZ ;  /* 0x000000fffffff290 */ /* 0x000fe2000fffe0ff */
[----:B----4-:R-:W-:Y:S11]  /*65f0*/  @P0 BRA `(.L_x_110) ;  /* 0x0000000000080947 */ /* 0x010ff60003800000 */
[----:B------:R-:W1:Y:S02]  /*6600*/  SYNCS.PHASECHK.TRANS64.TRYWAIT P0, [R81+URZ+0xb0], R2 ;  /* 0x0000b002510075a7 */ /* 0x000e6400080011ff */
[----:B-1----:R-:W-:Y:S05]  /*6610*/  @!P0 BRA `(.L_x_111) ;  /* 0x0000002000248947 */ /* 0x002fea0003800000 */
.L_x_110:
[----:B------:R-:W-:Y:S05]  /*6620*/  @!P1 BRA `(.L_x_112) ;  /* 0x0000000000409947 */ /* 0x000fea0003800000 */
[----:B------:R-:W4:Y:S01]  /*6630*/  LDCU.64 UR8, c[0x4][0x70] ;  /* 0x01000e00ff0877ac */ /* 0x000f220008000a00 */
[----:B------:R-:W-:Y:S01]  /*6640*/  MOV R3, 0x0 ;  /* 0x0000000000037802 */ /* 0x000fe20000000f00 */
[----:B------:R-:W-:Y:S02]  /*6650*/  HFMA2 R12, -RZ, RZ, 0, 5.9604644775390625e-08 ;  /* 0x00000001ff0c7431 */ /* 0x000fe400000001ff */
[----:B------:R-:W-:Y:S02]  /*6660*/  IMAD.MOV.U32 R8, RZ, RZ, 0x192 ;  /* 0x00000192ff087424 */ /* 0x000fe400078e00ff */
[----:B------:R-:W-:Y:S01]  /*6670*/  IMAD.MOV.U32 R13, RZ, RZ, RZ ;  /* 0x000000ffff0d7224 */ /* 0x000fe200078e00ff */
[----:B------:R-:W5:Y:S01]  /*6680*/  LDCU.64 UR6, c[0x4][0x78] ;  /* 0x01000f00ff0677ac */ /* 0x000f620008000a00 */
[----:B-1----:R-:W1:Y:S01]  /*6690*/  LDC.64 R2, c[0x4][R3] ;  /* 0x0100000003027b82 */ /* 0x002e620000000a00 */
[----:B------:R-:W2:Y:S01]  /*66a0*/  LDCU.64 UR4, c[0x4][0x10] ;  /* 0x01000200ff0477ac */ /* 0x000ea20008000a00 */
[----:B----4-:R-:W-:Y:S01]  /*66b0*/  MOV R5, UR9 ;  /* 0x0000000900057c02 */ /* 0x010fe20008000f00 */
[----:B------:R-:W-:Y:S01]  /*66c0*/  IMAD.U32 R4, RZ, RZ, UR8 ;  /* 0x00000008ff047e24 */ /* 0x000fe2000f8e00ff */
[----:B-----5:R-:W-:Y:S01]  /*66d0*/  MOV R7, UR7 ;  /* 0x0000000700077c02 */ /* 0x020fe20008000f00 */
[----:B------:R-:W-:Y:S01]  /*66e0*/  IMAD.U32 R6, RZ, RZ, UR6 ;  /* 0x00000006ff067e24 */ /* 0x000fe2000f8e00ff */
[----:B--2---:R-:W-:Y:S01]  /*66f0*/  MOV R11, UR5 ;  /* 0x00000005000b7c02 */ /* 0x004fe20008000f00 */
[----:B------:R-:W-:Y:S02]  /*6700*/  IMAD.U32 R10, RZ, RZ, UR4 ;  /* 0x00000004ff0a7e24 */ /* 0x000fe4000f8e00ff */
[----:B------:R-:W-:Y:S07]  /*6710*/  LEPC R20, `(.L_x_112) ;  /* 0x000000001014794e */ /* 0x000fee0000000000 */
[----:B-1-3--:R-:W-:Y:S05]  /*6720*/  CALL.ABS.NOINC R2 ;  /* 0x0000000002007343 */ /* 0x00afea0003c00000 */
.L_x_112:
[----:B------:R-:W-:Y:S01]  /*6730*/  LOP3.LUT R20, R52, 0xffffe000, RZ, 0xc0, !PT ;  /* 0xffffe00034147812 */ /* 0x000fe200078ec0ff */
[----:B------:R-:W-:Y:S05]  /*6740*/  WARPSYNC.ALL ;  /* 0x0000000000007948 */ /* 0x000fea0003800000 */
[----:B------:R-:W-:Y:S01]  /*6750*/  R2UR UR4, R34 ;  /* 0x00000000220472ca */ /* 0x000fe200000e0000 */
[----:B------:R-:W-:Y:S01]  /*6760*/  BSSY.RECONVERGENT B0, `(.L_x_113) ;  /* 0x000005b000007945 */ /* 0x000fe20003800200 */
[----:B------:R-:W-:Y:S11]  /*6770*/  ISETP.NE.AND P0, PT, R76, RZ, PT ;  /* 0x000000ff4c00720c */ /* 0x000ff60003f05270 */
[----:B------:R-:W2:Y:S02]  /*6780*/  LDTM.x16 R4, tmem[UR4] ;  /* 0x00000004000479ee */ /* 0x000ea40008240000 */
[C---:B--2---:R-:W-:Y:S01]  /*6790*/  FMUL R0, R33.reuse, R4 ;  /* 0x0000000421007220 */ /* 0x044fe20000400000 */
[C---:B-1----:R-:W-:Y:S01]  /*67a0*/  FMUL R2, R33.reuse, R5 ;  /* 0x0000000521027220 */ /* 0x042fe20000400000 */
[C---:B------:R-:W-:Y:S01]  /*67b0*/  FMUL R4, R33.reuse, R8 ;  /* 0x0000000821047220 */ /* 0x040fe20000400000 */
[C---:B------:R-:W-:Y:S01]  /*67c0*/  FMUL R5, R33.reuse, R9 ;  /* 0x0000000921057220 */ /* 0x040fe20000400000 */
[C---:B------:R-:W-:Y:S01]  /*67d0*/  FMUL R8, R33.reuse, R12 ;  /* 0x0000000c21087220 */ /* 0x040fe20000400000 */
[C---:B------:R-:W-:Y:S01]  /*67e0*/  FMUL R9, R33.reuse, R13 ;  /* 0x0000000d21097220 */ /* 0x040fe20000400000 */
[----:B------:R-:W-:Y:S01]  /*67f0*/  FMUL R12, R33, R16 ;  /* 0x00000010210c7220 */ /* 0x000fe20000400000 */
[----:B------:R-:W-:Y:S01]  /*6800*/  LOP3.LUT R16, R53, 0xffffe000, RZ, 0xc0, !PT ;  /* 0xffffe00035107812 */ /* 0x000fe200078ec0ff */
[----:B------:R-:W-:Y:S01]  /*6810*/  FMUL R13, R33, R17 ;  /* 0x00000011210d7220 */ /* 0x000fe20000400000 */
[----:B------:R-:W-:Y:S01]  /*6820*/  LOP3.LUT R17, R54, 0xffffe000, RZ, 0xc0, !PT ;  /* 0xffffe00036117812 */ /* 0x000fe200078ec0ff */
[----:B------:R-:W-:Y:S01]  /*6830*/  FFMA R36, R35, R20, R0 ;  /* 0x0000001423247223 */ /* 0x000fe20000000000 */
[----:B------:R-:W-:Y:S01]  /*6840*/  LOP3.LUT R0, R55, 0xffffe000, RZ, 0xc0, !PT ;  /* 0xffffe00037007812 */ /* 0x000fe200078ec0ff */
[C---:B------:R-:W-:Y:S01]  /*6850*/  FMUL R3, R33.reuse, R6 ;  /* 0x0000000621037220 */ /* 0x040fe20000400000 */
[C---:B------:R-:W-:Y:S01]  /*6860*/  FMUL R6, R33.reuse, R10 ;  /* 0x0000000a21067220 */ /* 0x040fe20000400000 */
[C---:B------:R-:W-:Y:S01]  /*6870*/  FMUL R7, R33.reuse, R7 ;  /* 0x0000000721077220 */ /* 0x040fe20000400000 */
[----:B------:R-:W-:Y:S01]  /*6880*/  F2FP.TF32.F32.PACK_B R36, R36 ;  /* 0x00000024ff24723e */ /* 0x000fe200024050ff */
[C---:B------:R-:W-:Y:S01]  /*6890*/  FMUL R10, R33.reuse, R14 ;  /* 0x0000000e210a7220 */ /* 0x040fe20000400000 */
[----:B------:R-:W-:Y:S01]  /*68a0*/  FMUL R14, R33, R18 ;  /* 0x00000012210e7220 */ /* 0x000fe20000400000 */
[----:B------:R-:W-:Y:S01]  /*68b0*/  LOP3.LUT R18, R48, 0xffffe000, RZ, 0xc0, !PT ;  /* 0xffffe00030127812 */ /* 0x000fe200078ec0ff */
[----:B------:R-:W-:Y:S01]  /*68c0*/  FFMA R37, R35, R16, R2 ;  /* 0x0000001023257223 */ /* 0x000fe20000000002 */
[----:B------:R-:W-:Y:S01]  /*68d0*/  LOP3.LUT R2, R49, 0xffffe000, RZ, 0xc0, !PT ;  /* 0xffffe00031027812 */ /* 0x000fe200078ec0ff */
[----:B------:R-:W-:Y:S01]  /*68e0*/  FFMA R38, R35, R17, R3 ;  /* 0x0000001123267223 */ /* 0x000fe20000000003 */
[----:B------:R-:W-:Y:S01]  /*68f0*/  LOP3.LUT R3, R51, 0xffffe000, RZ, 0xc0, !PT ;  /* 0xffffe00033037812 */ /* 0x000fe200078ec0ff */
[C---:B------:R-:W-:Y:S01]  /*6900*/  FFMA R39, R35.reuse, R0, R7 ;  /* 0x0000000023277223 */ /* 0x040fe20000000007 */
[----:B------:R-:W-:Y:S01]  /*6910*/  LOP3.LUT R0, R50, 0xffffe000, RZ, 0xc0, !PT ;  /* 0xffffe00032007812 */ /* 0x000fe200078ec0ff */
[C---:B------:R-:W-:Y:S01]  /*6920*/  FFMA R4, R35.reuse, R18, R4 ;  /* 0x0000001223047223 */ /* 0x040fe20000000004 */
[----:B------:R-:W-:Y:S01]  /*6930*/  F2FP.TF32.F32.PACK_B R37, R37 ;  /* 0x00000025ff25723e */ /* 0x000fe200024050ff */
[----:B------:R-:W-:Y:S01]  /*6940*/  FFMA R5, R35, R2, R5 ;  /* 0x0000000223057223 */ /* 0x000fe20000000005 */
[----:B------:R-:W-:Y:S01]  /*6950*/  FMUL R11, R33, R11 ;  /* 0x0000000b210b7220 */ /* 0x000fe20000400000 */
[----:B------:R-:W-:Y:S01]  /*6960*/  F2FP.TF32.F32.PACK_B R38, R38 ;  /* 0x00000026ff26723e */ /* 0x000fe200024050ff */
[C---:B------:R-:W-:Y:S01]  /*6970*/  FFMA R6, R35.reuse, R0, R6 ;  /* 0x0000000023067223 */ /* 0x040fe20000000006 */
[----:B------:R-:W-:Y:S01]  /*6980*/  F2FP.TF32.F32.PACK_B R39, R39 ;  /* 0x00000027ff27723e */ /* 0x000fe200024050ff */
[----:B------:R-:W-:Y:S01]  /*6990*/  FFMA R7, R35, R3, R11 ;  /* 0x0000000323077223 */ /* 0x000fe2000000000b */
[----:B------:R-:W-:Y:S01]  /*69a0*/  LOP3.LUT R2, R40, 0xffffe000, RZ, 0xc0, !PT ;  /* 0xffffe00028027812 */ /* 0x000fe200078ec0ff */
[----:B------:R-:W-:Y:S01]  /*69b0*/  FMUL R15, R33, R15 ;  /* 0x0000000f210f7220 */ /* 0x000fe20000400000 */
[----:B------:R-:W-:Y:S01]  /*69c0*/  LOP3.LUT R16, R41, 0xffffe000, RZ, 0xc0, !PT ;  /* 0xffffe00029107812 */ /* 0x000fe200078ec0ff */
[----:B------:R1:W-:Y:S01]  /*69d0*/  STS.128 [R87], R36 ;  /* 0x0000002457007388 */ /* 0x0003e20000000c00 */
[----:B------:R-:W-:Y:S01]  /*69e0*/  LOP3.LUT R0, R42, 0xffffe000, RZ, 0xc0, !PT ;  /* 0xffffe0002a007812 */ /* 0x000fe200078ec0ff */
[----:B------:R-:W-:Y:S01]  /*69f0*/  FFMA R8, R35, R2, R8 ;  /* 0x0000000223087223 */ /* 0x000fe20000000008 */
[----:B------:R-:W-:Y:S01]  /*6a00*/  LOP3.LUT R2, R43, 0xffffe000, RZ, 0xc0, !PT ;  /* 0xffffe0002b027812 */ /* 0x000fe200078ec0ff */
[C---:B------:R-:W-:Y:S01]  /*6a10*/  FFMA R9, R35.reuse, R16, R9 ;  /* 0x0000001023097223 */ /* 0x040fe20000000009 */
[----:B------:R-:W-:Y:S01]  /*6a20*/  F2FP.TF32.F32.PACK_B R4, R4 ;  /* 0x00000004ff04723e */ /* 0x000fe200024050ff */
[C---:B------:R-:W-:Y:S01]  /*6a30*/  FFMA R10, R35.reuse, R0, R10 ;  /* 0x00000000230a7223 */ /* 0x040fe2000000000a */
[----:B------:R-:W-:Y:S01]  /*6a40*/  F2FP.TF32.F32.PACK_B R5, R5 ;  /* 0x00000005ff05723e */ /* 0x000fe200024050ff */
[----:B------:R-:W-:Y:S01]  /*6a50*/  FFMA R11, R35, R2, R15 ;  /* 0x00000002230b7223 */ /* 0x000fe2000000000f */
[----:B------:R-:W-:Y:S01]  /*6a60*/  F2FP.TF32.F32.PACK_B R6, R6 ;  /* 0x00000006ff06723e */ /* 0x000fe200024050ff */
[----:B------:R-:W-:Y:S01]  /*6a70*/  FMUL R19, R33, R19 ;  /* 0x0000001321137220 */ /* 0x000fe20000400000 */
[----:B------:R-:W-:Y:S02]  /*6a80*/  F2FP.TF32.F32.PACK_B R7, R7 ;  /* 0x00000007ff07723e */ /* 0x000fe400024050ff */
[----:B------:R-:W-:Y:S02]  /*6a90*/  LOP3.LUT R3, R44, 0xffffe000, RZ, 0xc0, !PT ;  /* 0xffffe0002c037812 */ /* 0x000fe400078ec0ff */
[----:B------:R-:W-:Y:S01]  /*6aa0*/  LOP3.LUT R0, R45, 0xffffe000, RZ, 0xc0, !PT ;  /* 0xffffe0002d007812 */ /* 0x000fe200078ec0ff */
[----:B------:R1:W-:Y:S01]  /*6ab0*/  STS.128 [R86+0x10], R4 ;  /* 0x0000100456007388 */ /* 0x0003e20000000c00 */
        /* <DEDUP_REMOVED lines=8> */
[----:B------:R-:W-:Y:S02]  /*6b40*/  F2FP.TF32.F32.PACK_B R10, R10 ;  /* 0x0000000aff0a723e */ /* 0x000fe400024050ff */
[----:B------:R-:W-:Y:S02]  /*6b50*/  F2FP.TF32.F32.PACK_B R11, R11 ;  /* 0x0000000bff0b723e */ /* 0x000fe400024050ff */
[----:B------:R-:W-:Y:S02]  /*6b60*/  F2FP.TF32.F32.PACK_B R12, R12 ;  /* 0x0000000cff0c723e */ /* 0x000fe400024050ff */
[----:B------:R-:W-:Y:S01]  /*6b70*/  F2FP.TF32.F32.PACK_B R13, R13 ;  /* 0x0000000dff0d723e */ /* 0x000fe200024050ff */
[----:B------:R1:W-:Y:S01]  /*6b80*/  STS.128 [R85+0x20], R8 ;  /* 0x0000200855007388 */ /* 0x0003e20000000c00 */
[----:B------:R-:W-:Y:S02]  /*6b90*/  F2FP.TF32.F32.PACK_B R14, R14 ;  /* 0x0000000eff0e723e */ /* 0x000fe400024050ff */
[----:B------:R-:W-:Y:S05]  /*6ba0*/  F2FP.TF32.F32.PACK_B R15, R15 ;  /* 0x0000000fff0f723e */ /* 0x000fea00024050ff */
[----:B------:R1:W-:Y:S01]  /*6bb0*/  STS.128 [R84+0x10], R12 ;  /* 0x0000100c54007388 */ /* 0x0003e20000000c00 */
[----:B------:R-:W-:Y:S01]  /*6bc0*/  @!PT LDS RZ, [RZ] ;  /* 0x00000000fffff984 */ /* 0x000fe20000000800 */
[----:B------:R-:W-:Y:S01]  /*6bd0*/  @!PT LDS RZ, [RZ] ;  /* 0x00000000fffff984 */ /* 0x000fe20000000800 */
[----:B------:R-:W-:Y:S01]  /*6be0*/  @!PT LDS RZ, [RZ] ;  /* 0x00000000fffff984 */ /* 0x000fe20000000800 */
[----:B------:R-:W-:Y:S01]  /*6bf0*/  @!PT LDS RZ, [RZ] ;  /* 0x00000000fffff984 */ /* 0x000fe20000000800 */
[----:B------:R2:W-:Y:S07]  /*6c00*/  MEMBAR.ALL.CTA ;  /* 0x0000000000007992 */ /* 0x0005ee0000008000 */
[----:B--2---:R-:W2:Y:S02]  /*6c10*/  FENCE.VIEW.ASYNC.S ;  /* 0x00000000000073c6 */ /* 0x004ea40000000000 */
[----:B--2---:R-:W-:Y:S06]  /*6c20*/  BAR.SYNC.DEFER_BLOCKING 0x1, 0x80 ;  /* 0x0042000000007b1d */ /* 0x004fec0000010000 */
[----:B------:R-:W-:Y:S05]  /*6c30*/  @P0 BRA `(.L_x_114) ;  /* 0x0000000000340947 */ /* 0x000fea0003800000 */
[----:B------:R-:W-:Y:S01]  /*6c40*/  R2UR UR10, R88 ;  /* 0x00000000580a72ca */ /* 0x000fe200000e0000 */
[----:B------:R-:W-:Y:S01]  /*6c50*/  UIADD3 UR8, UP0, UPT, UR54, 0x680, URZ ;  /* 0x0000068036087890 */ /* 0x000fe2000ff1e0ff */
[----:B------:R-:W-:Y:S01]  /*6c60*/  UMOV UR43, UR36 ;  /* 0x00000024002b7c82 */ /* 0x000fe20008000000 */
[----:B------:R-:W-:Y:S02]  /*6c70*/  UIADD3 UR5, UPT, UPT, UR41, 0x20, URZ ;  /* 0x0000002029057890 */ /* 0x000fe4000fffe0ff */
[----:B------:R-:W-:Y:S01]  /*6c80*/  UIADD3.X UR9, UPT, UPT, URZ, UR55, URZ, UP0, !UPT ;  /* 0x00000037ff097290 */ /* 0x000fe200087fe4ff */
[----:B------:R-:W-:Y:S01]  /*6c90*/  UMOV UR6, UR42 ;  /* 0x0000002a00067c82 */ /* 0x000fe20008000000 */
[----:B------:R-:W-:Y:S06]  /*6ca0*/  UMOV UR7, UR36 ;  /* 0x0000002400077c82 */ /* 0x000fec0008000000 */
[----:B------:R-:W-:Y:S04]  /*6cb0*/  UIADD3 UR10, UPT, UPT, UR48, UR10, URZ ;  /* 0x0000000a300a7290 */ /* 0x000fe8000fffe0ff */
[----:B------:R-:W-:Y:S02]  /*6cc0*/  UIADD3 UR40, UPT, UPT, UR10, 0x200, URZ ;  /* 0x000002000a287890 */ /* 0x000fe4000fffe0ff */
[----:B------:R-:W-:Y:S07]  /*6cd0*/  UIADD3 UR4, UPT, UPT, UR10, 0x1200, URZ ;  /* 0x000012000a047890 */ /* 0x000fee000fffe0ff */
[----:B------:R2:W-:Y:S02]  /*6ce0*/  UTMASTG.3D [UR40], [UR8] ;  /* 0x00000028080073b5 */ /* 0x0005e40008010000 */
[----:B------:R2:W-:Y:S02]  /*6cf0*/  UTMASTG.3D [UR4], [UR8] ;  /* 0x00000004080073b5 */ /* 0x0005e40008010000 */
[----:B--2---:R0:W-:Y:S02]  /*6d00*/  UTMACMDFLUSH ;  /* 0x00000000000079b7 */ /* 0x0041e40000000000 */
.L_x_114:
[----:B------:R-:W-:Y:S05]  /*6d10*/  BSYNC.RECONVERGENT B0 ;  /* 0x0000000000007941 */ /* 0x000fea0003800200 */
.L_x_113:
[----:B------:R-:W-:Y:S01]  /*6d20*/  UIADD3 UR40, UPT, UPT, UR56, 0x1, URZ ;  /* 0x0000000138287890 */ /* 0x000fe2000fffe0ff */
[----:B------:R-:W-:Y:S03]  /*6d30*/  BSSY.RECONVERGENT B0, `(.L_x_115) ;  /* 0x0000005000007945 */ /* 0x000fe60003800200 */
[----:B------:R-:W-:Y:S04]  /*6d40*/  UISETP.NE.AND UP0, UPT, UR40, 0x3, UPT ;  /* 0x000000032800788c */ /* 0x000fe8000bf05270 */
[----:B------:R-:W-:Y:S01]  /*6d50*/  USEL UR43, UR40, URZ, UP0 ;  /* 0x000000ff282b7287 */ /* 0x000fe20008000000 */
[----:B------:R-:W-:Y:S11]  /*6d60*/  @P0 BRA `(.L_x_116) ;  /* 0x0000000000040947 */ /* 0x000ff60003800000 */
[----:B------:R-:W-:Y:S04]  /*6d70*/  DEPBAR.LE SB0, 0x1 ;  /* 0x000080400000791a */ /* 0x000fe80000000000 */
.L_x_116:
[----:B------:R-:W-:Y:S05]  /*6d80*/  BSYNC.RECONVERGENT B0 ;  /* 0x0000000000007941 */ /* 0x000fea0003800200 */
.L_x_115:
[----:B------:R-:W-:Y:S01]  /*6d90*/  BAR.SYNC.DEFER_BLOCKING 0x1, 0x80 ;  /* 0x0042000000007b1d */ /* 0x000fe20000010000 */
[----:B------:R-:W-:Y:S01]  /*6da0*/  ISETP.NE.AND P1, PT, R80, RZ, PT ;  /* 0x000000ff5000720c */ /* 0x000fe20003f25270 */
[----:B------:R-:W-:Y:S01]  /*6db0*/  UISETP.NE.AND UP0, UPT, UR50, URZ, UPT ;  /* 0x000000ff3200728c */ /* 0x000fe2000bf05270 */
[----:B------:R-:W-:Y:S11]  /*6dc0*/  LEA R2, R89, UR48, 0x3 ;  /* 0x0000003059027c11 */ /* 0x000ff6000f8e18ff */
[----:B------:R-:W-:Y:S01]  /*6dd0*/  @P1 SHF.L.U32 R3, R91, 0x1f, RZ ;  /* 0x0000001f5b031819 */ /* 0x000fe200000006ff */
[----:B------:R-:W-:Y:S06]  /*6de0*/  BRA.U !UP0, `(.L_x_117) ;  /* 0x0000000108247547 */ /* 0x000fec000b800000 */
[----:B-1----:R-:W-:Y:S01]  /*6df0*/  IMAD.U32 R4, RZ, RZ, UR49 ;  /* 0x00000031ff047e24 */ /* 0x002fe2000f8e00ff */
[----:B------:R-:W-:Y:S01]  /*6e00*/  MOV R0, UR37 ;  /* 0x0000002500007c02 */ /* 0x000fe20008000f00 */
[----:B------:R-:W-:Y:S03]  /*6e10*/  UIADD3 UR49, UPT, UPT, UR49, 0x1, URZ ;  /* 0x0000000131317890 */ /* 0x000fe6000fffe0ff */
[----:B------:R-:W-:Y:S01]  /*6e20*/  @P1 LEA R4, R4, UR48, 0x3 ;  /* 0x0000003004041c11 */ /* 0x000fe2000f8e18ff */
[----:B------:R-:W-:Y:S04]  /*6e30*/  UISETP.NE.AND UP0, UPT, UR49, 0x3, UPT ;  /* 0x000000033100788c */ /* 0x000fe8000bf05270 */
[----:B------:R-:W-:Y:S01]  /*6e40*/  @P1 VIADD R4, R4, 0x68 ;  /* 0x0000006804041836 */ /* 0x000fe20000000000 */
[----:B------:R-:W-:Y:S04]  /*6e50*/  USEL UR49, UR49, URZ, UP0 ;  /* 0x000000ff31317287 */ /* 0x000fe80008000000 */
[----:B------:R-:W-:Y:S04]  /*6e60*/  @P1 PRMT R0, R0, 0x654, R4 ;  /* 0x0000065400001816 */ /* 0x000fe80000000004 */
[----:B------:R2:W-:Y:S04]  /*6e70*/  @P1 SYNCS.ARRIVE.TRANS64.RED.A1T0 RZ, [R0+URZ], RZ ;  /* 0x000000ff00ff19a7 */ /* 0x0005e800081004ff */
.L_x_117:
[----:B------:R-:W4:Y:S01]  /*6e80*/  @P1 SYNCS.PHASECHK.TRANS64.TRYWAIT P0, [R2+URZ+0x50], R3 ;  /* 0x00005003020015a7 */ /* 0x000f2200080011ff */
[----:B------:R-:W-:Y:S01]  /*6e90*/  BSSY B1, `(.L_x_118) ;  /* 0x0000015000017945 */ /* 0x000fe20003800000 */
[----:B----4-:R-:W-:Y:S03]  /*6ea0*/  @P1 SEL R90, RZ, 0x1, !P0 ;  /* 0x00000001ff5a1807 */ /* 0x010fe60004000000 */
[----:B------:R-:W-:Y:S05]  /*6eb0*/  @!P1 BRA `(.L_x_119) ;  /* 0x0000000000489947 */ /* 0x000fea0003800000 */
[----:B------:R-:W-:Y:S01]  /*6ec0*/  ISETP.NE.AND P1, PT, R92, RZ, PT ;  /* 0x000000ff5c00720c */ /* 0x000fe20003f25270 */
[----:B------:R-:W-:Y:S01]  /*6ed0*/  BSSY B0, `(.L_x_120) ;  /* 0x000000a000007945 */ /* 0x000fe20003800000 */
[----:B------:R-:W-:Y:S11]  /*6ee0*/  ISETP.NE.AND P0, PT, R90, RZ, PT ;  /* 0x000000ff5a00720c */ /* 0x000ff60003f05270 */
[----:B------:R-:W-:Y:S04]  /*6ef0*/  @P1 IMAD R89, R89, 0x2000, R75 ;  /* 0x0000200059591824 */ /* 0x000fe800078e024b */
[----:B-1----:R-:W-:Y:S01]  /*6f00*/  @P1 IMAD.IADD R4, R83, 0x1, R89 ;  /* 0x0000000153041824 */ /* 0x002fe200078e0259 */
[----:B------:R-:W-:Y:S03]  /*6f10*/  @P1 IADD3 R3, PT, PT, R82, R89, RZ ;  /* 0x0000005952031210 */ /* 0x000fe60007ffe0ff */
[----:B--2---:R-:W-:Y:S01]  /*6f20*/  @P1 IMAD.IADD R0, R74, 0x1, R4 ;  /* 0x000000014a001824 */ /* 0x004fe200078e0204 */
[----:B------:R-:W-:Y:S06]  /*6f30*/  @P0 BRA `(.L_x_121) ;  /* 0x00000000000c0947 */ /* 0x000fec0003800000 */
[----:B------:R-:W-:Y:S04]  /*6f40*/  SHF.L.U32 R91, R91, 0x1f, RZ ;  /* 0x0000001f5b5b7819 */ /* 0x000fe800000006ff */
[----:B------:R-:W1:Y:S02]  /*6f50*/  SYNCS.PHASECHK.TRANS64.TRYWAIT P0, [R2+URZ+0x50], R91 ;  /* 0x0000505b020075a7 */ /* 0x000e6400080011ff */
[----:B-1----:R-:W-:Y:S05]  /*6f60*/  @!P0 BRA `(.L_x_122) ;  /* 0x0000001400e48947 */ /* 0x002fea0003800000 */
.L_x_121:
[----:B------:R-:W-:Y:S05]  /*6f70*/  BSYNC B0 ;  /* 0x0000000000007941 */ /* 0x000fea0003800000 */
.L_x_120:
[----:B------:R-:W-:Y:S11]  /*6f80*/  ISETP.NE.AND P0, PT, R92, RZ, PT ;  /* 0x000000ff5c00720c */ /* 0x000ff60003f05270 */
[----:B------:R-:W-:Y:S02]  /*6f90*/  @!UPT UIADD3 URZ, UPT, UPT, URZ, URZ, URZ ;  /* 0x000000fffffff290 */ /* 0x000fe4000fffe0ff */
[----:B------:R4:W2:Y:S04]  /*6fa0*/  @P0 LDS.128 R52, [R89] ;  /* 0x0000000059340984 */ /* 0x0008a80000000c00 */
[----:B------:R4:W1:Y:S04]  /*6fb0*/  @P0 LDS.128 R40, [R3+0x20] ;  /* 0x0000200003280984 */ /* 0x0008680000000c00 */
[----:B------:R4:W1:Y:S04]  /*6fc0*/  @P0 LDS.128 R48, [R4+0x10] ;  /* 0x0000100004300984 */ /* 0x0008680000000c00 */
[----:B------:R4:W1:Y:S02]  /*6fd0*/  @P0 LDS.128 R44, [R0+0x10] ;  /* 0x00001000002c0984 */ /* 0x0008640000000c00 */
.L_x_119:
[----:B------:R-:W-:Y:S05]  /*6fe0*/  BSYNC B1 ;  /* 0x0000000000017941 */ /* 0x000fea0003800000 */
.L_x_118:
[----:B--2-4-:R-:W-:Y:S05]  /*6ff0*/  VIADD R0, R34, 0x10 ;  /* 0x0000001022007836 */ /* 0x014fea0000000000 */
[----:B------:R-:W-:Y:S04]  /*7000*/  SHF.R.U32.HI R0, RZ, 0x15, R0 ;  /* 0x00000015ff007819 */ /* 0x000fe80000011600 */
[----:B------:R-:W-:Y:S11]  /*7010*/  LOP3.LUT P0, RZ, R0, 0x3, R68, 0x48, !PT ;  /* 0x0000000300ff7812 */ /* 0x000ff60007804844 */
[----:B------:R-:W-:Y:S02]  /*7020*/  @!UPT UIADD3 URZ, UPT, UPT, URZ, URZ, URZ ;  /* 0x000000fffffff290 */ /* 0x000fe4000fffe0ff */
[----:B------:R-:W-:Y:S05]  /*7030*/  @!P0 BRA `(.L_x_123) ;  /* 0x0000000000408947 */ /* 0x000fea0003800000 */
[----:B------:R-:W2:Y:S01]  /*7040*/  LDCU.64 UR8, c[0x4][0x70] ;  /* 0x01000e00ff0877ac */ /* 0x000ea20008000a00 */
[----:B------:R-:W-:Y:S01]  /*7050*/  MOV R3, 0x0 ;  /* 0x0000000000037802 */ /* 0x000fe20000000f00 */
[----:B-1----:R-:W-:Y:S02]  /*7060*/  HFMA2 R12, -RZ, RZ, 0, 5.9604644775390625e-08 ;  /* 0x00000001ff0c7431 */ /* 0x002fe400000001ff */
[----:B------:R-:W-:Y:S02]  /*7070*/  IMAD.MOV.U32 R8, RZ, RZ, 0x192 ;  /* 0x00000192ff087424 */ /* 0x000fe400078e00ff */
[----:B------:R-:W-:Y:S01]  /*7080*/  IMAD.MOV.U32 R13, RZ, RZ, RZ ;  /* 0x000000ffff0d7224 */ /* 0x000fe200078e00ff */
[----:B------:R-:W1:Y:S01]  /*7090*/  LDCU.64 UR6, c[0x4][0x78] ;  /* 0x01000f00ff0677ac */ /* 0x000e620008000a00 */
[----:B------:R-:W4:Y:S01]  /*70a0*/  LDC.64 R2, c[0x4][R3] ;  /* 0x0100000003027b82 */ /* 0x000f220000000a00 */
[----:B------:R-:W5:Y:S01]  /*70b0*/  LDCU.64 UR4, c[0x4][0x10] ;  /* 0x01000200ff0477ac */ /* 0x000f620008000a00 */
[----:B--2---:R-:W-:Y:S01]  /*70c0*/  MOV R5, UR9 ;  /* 0x0000000900057c02 */ /* 0x004fe20008000f00 */
[----:B------:R-:W-:Y:S01]  /*70d0*/  IMAD.U32 R4, RZ, RZ, UR8 ;  /* 0x00000008ff047e24 */ /* 0x000fe2000f8e00ff */
[----:B-1----:R-:W-:Y:S01]  /*70e0*/  MOV R7, UR7 ;  /* 0x0000000700077c02 */ /* 0x002fe20008000f00 */
[----:B------:R-:W-:Y:S01]  /*70f0*/  IMAD.U32 R6, RZ, RZ, UR6 ;  /* 0x00000006ff067e24 */ /* 0x000fe2000f8e00ff */
[----:B-----5:R-:W-:Y:S01]  /*7100*/  MOV R11, UR5 ;  /* 0x00000005000b7c02 */ /* 0x020fe20008000f00 */
[----:B------:R-:W-:Y:S02]  /*7110*/  IMAD.U32 R10, RZ, RZ, UR4 ;  /* 0x00000004ff0a7e24 */ /* 0x000fe4000f8e00ff */
[----:B------:R-:W-:Y:S07]  /*7120*/  LEPC R20, `(.L_x_123) ;  /* 0x000000001014794e */ /* 0x000fee0000000000 */
[----:B---34-:R-:W-:Y:S05]  /*7130*/  CALL.ABS.NOINC R2 ;  /* 0x0000000002007343 */ /* 0x018fea0003c00000 */
.L_x_123:
[----:B------:R-:W-:Y:S01]  /*7140*/  ISETP.NE.AND P0, PT, R76, RZ, PT ;  /* 0x000000ff4c00720c */ /* 0x000fe20003f05270 */
[----:B------:R-:W-:Y:S05]  /*7150*/  WARPSYNC.ALL ;  /* 0x0000000000007948 */ /* 0x000fea0003800000 */
[----:B------:R-:W-:Y:S01]  /*7160*/  R2UR UR4, R34 ;  /* 0x00000000220472ca */ /* 0x000fe200000e0000 */
[----:B------:R-:W-:Y:S01]  /*7170*/  USHF.L.U32 UR12, UR43, 0xd, URZ ;  /* 0x0000000d2b0c7899 */ /* 0x000fe200080006ff */
[----:B------:R-:W-:Y:S01]  /*7180*/  LOP3.LUT R0, R52, 0xffffe000, RZ, 0xc0, !PT ;  /* 0xffffe00034007812 */ /* 0x000fe200078ec0ff */
[----:B------:R-:W-:Y:S01]  /*7190*/  BSSY.RECONVERGENT B0, `(.L_x_124) ;  /* 0x0000063000007945 */ /* 0x000fe20003800200 */
[----:B-1----:R-:W-:Y:S02]  /*71a0*/  LOP3.LUT R2, R53, 0xffffe000, RZ, 0xc0, !PT ;  /* 0xffffe00035027812 */ /* 0x002fe400078ec0ff */
[----:B------:R-:W-:Y:S02]  /*71b0*/  LOP3.LUT R3, R54, 0xffffe000, RZ, 0xc0, !PT ;  /* 0xffffe00036037812 */ /* 0x000fe400078ec0ff */
[----:B------:R-:W-:Y:S02]  /*71c0*/  LOP3.LUT R20, R55, 0xffffe000, RZ, 0xc0, !PT ;  /* 0xffffe00037147812 */ /* 0x000fe400078ec0ff */
[----:B------:R-:W-:Y:S01]  /*71d0*/  LOP3.LUT R21, R48, 0xffffe000, RZ, 0xc0, !PT ;  /* 0xffffe00030157812 */ /* 0x000fe200078ec0ff */
[----:B------:R-:W-:Y:S01]  /*71e0*/  VIADD R48, R75, UR12 ;  /* 0x0000000c4b307c36 */ /* 0x000fe20008000000 */
[----:B------:R-:W-:Y:S01]  /*71f0*/  LOP3.LUT R34, R49, 0xffffe000, RZ, 0xc0, !PT ;  /* 0xffffe00031227812 */ /* 0x000fe200078ec0ff */
[----:B------:R-:W1:Y:S01]  /*7200*/  LDTM.x16 R4, tmem[UR4+0x10] ;  /* 0x00001004000479ee */ /* 0x000e620008240000 */
[----:B------:R-:W-:Y:S01]  /*7210*/  LOP3.LUT R36, R50, 0xffffe000, RZ, 0xc0, !PT ;  /* 0xffffe00032247812 */ /* 0x000fe200078ec0ff */
[----:B------:R-:W-:Y:S01]  /*7220*/  NOP ;  /* 0x0000000000007918 */ /* 0x000fe20000000000 */
[----:B------:R-:W-:Y:S01]  /*7230*/  IADD3 R81, PT, PT, R81, 0xd0, RZ ;  /* 0x000000d051517810 */ /* 0x000fe20007ffe0ff */
[----:B------:R-:W-:Y:S01]  /*7240*/  IMAD.IADD R82, R82, 0x1, R48 ;  /* 0x0000000152527824 */ /* 0x000fe200078e0230 */
[----:B------:R-:W-:Y:S02]  /*7250*/  LOP3.LUT R37, R51, 0xffffe000, RZ, 0xc0, !PT ;  /* 0xffffe00033257812 */ /* 0x000fe400078ec0ff */
[----:B------:R-:W-:Y:S02]  /*7260*/  LOP3.LUT R81, R81, 0xfefffff8, RZ, 0xc0, !PT ;  /* 0xfefffff851517812 */ /* 0x000fe400078ec0ff */
[----:B------:R-:W-:Y:S02]  /*7270*/  LOP3.LUT R38, R40, 0xffffe000, RZ, 0xc0, !PT ;  /* 0xffffe00028267812 */ /* 0x000fe400078ec0ff */
[----:B------:R-:W-:Y:S01]  /*7280*/  LOP3.LUT R39, R41, 0xffffe000, RZ, 0xc0, !PT ;  /* 0xffffe00029277812 */ /* 0x000fe200078ec0ff */
[----:B-1----:R1:W-:Y:S01]  /*7290*/  SYNCS.ARRIVE.TRANS64.RED.A1T0 RZ, [R81+URZ], RZ ;  /* 0x000000ff51ff79a7 */ /* 0x0023e200081004ff */
[----:B------:R-:W-:Y:S02]  /*72a0*/  LOP3.LUT R40, R42, 0xffffe000, RZ, 0xc0, !PT ;  /* 0xffffe0002a287812 */ /* 0x000fe400078ec0ff */
[----:B------:R-:W-:Y:S02]  /*72b0*/  LOP3.LUT R41, R43, 0xffffe000, RZ, 0xc0, !PT ;  /* 0xffffe0002b297812 */ /* 0x000fe400078ec0ff */
[----:B------:R-:W-:Y:S02]  /*72c0*/  IADD3 R83, PT, PT, R83, R48, RZ ;  /* 0x0000003053537210 */ /* 0x000fe40007ffe0ff */
[----:B------:R-:W-:Y:S02]  /*72d0*/  LOP3.LUT R42, R44, 0xffffe000, RZ, 0xc0, !PT ;  /* 0xffffe0002c2a7812 */ /* 0x000fe400078ec0ff */
[----:B------:R-:W-:Y:S02]  /*72e0*/  LOP3.LUT R43, R45, 0xffffe000, RZ, 0xc0, !PT ;  /* 0xffffe0002d2b7812 */ /* 0x000fe400078ec0ff */
[----:B------:R-:W-:Y:S01]  /*72f0*/  LOP3.LUT R44, R46, 0xffffe000, RZ, 0xc0, !PT ;  /* 0xffffe0002e2c7812 */ /* 0x000fe200078ec0ff */
[C---:B------:R-:W-:Y:S01]  /*7300*/  FMUL R4, R33.reuse, R4 ;  /* 0x0000000421047220 */ /* 0x040fe20000400000 */
[C---:B------:R-:W-:Y:S01]  /*7310*/  FMUL R5, R33.reuse, R5 ;  /* 0x0000000521057220 */ /* 0x040fe20000400000 */
[C---:B------:R-:W-:Y:S01]  /*7320*/  FMUL R6, R33.reuse, R6 ;  /* 0x0000000621067220 */ /* 0x040fe20000400000 */
[----:B------:R-:W-:Y:S01]  /*7330*/  FMUL R7, R33, R7 ;  /* 0x0000000721077220 */ /* 0x000fe20000400000 */
[C---:B------:R-:W-:Y:S01]  /*7340*/  FFMA R4, R35.reuse, R0, R4 ;  /* 0x0000000023047223 */ /* 0x040fe20000000004 */
[C---:B------:R-:W-:Y:S01]  /*7350*/  FFMA R5, R35.reuse, R2, R5 ;  /* 0x0000000223057223 */ /* 0x040fe20000000005 */
[C---:B------:R-:W-:Y:S01]  /*7360*/  FFMA R6, R35.reuse, R3, R6 ;  /* 0x0000000323067223 */ /* 0x040fe20000000006 */
[----:B------:R-:W-:Y:S01]  /*7370*/  FFMA R7, R35, R20, R7 ;  /* 0x0000001423077223 */ /* 0x000fe20000000007 */
[C---:B------:R-:W-:Y:S01]  /*7380*/  FMUL R8, R33.reuse, R8 ;  /* 0x0000000821087220 */ /* 0x040fe20000400000 */
[C---:B------:R-:W-:Y:S01]  /*7390*/  FMUL R9, R33.reuse, R9 ;  /* 0x0000000921097220 */ /* 0x040fe20000400000 */
[C---:B------:R-:W-:Y:S01]  /*73a0*/  FMUL R10, R33.reuse, R10 ;  /* 0x0000000a210a7220 */ /* 0x040fe20000400000 */
[----:B------:R-:W-:Y:S01]  /*73b0*/  FMUL R11, R33, R11 ;  /* 0x0000000b210b7220 */ /* 0x000fe20000400000 */
[----:B------:R-:W-:Y:S01]  /*73c0*/  F2FP.TF32.F32.PACK_B R4, R4 ;  /* 0x00000004ff04723e */ /* 0x000fe200024050ff */
[C---:B------:R-:W-:Y:S01]  /*73d0*/  FFMA R8, R35.reuse, R21, R8 ;  /* 0x0000001523087223 */ /* 0x040fe20000000008 */
[----:B------:R-:W-:Y:S01]  /*73e0*/  F2FP.TF32.F32.PACK_B R5, R5 ;  /* 0x00000005ff05723e */ /* 0x000fe200024050ff */
[C---:B------:R-:W-:Y:S01]  /*73f0*/  FFMA R9, R35.reuse, R34, R9 ;  /* 0x0000002223097223 */ /* 0x040fe20000000009 */
[----:B------:R-:W-:Y:S01]  /*7400*/  F2FP.TF32.F32.PACK_B R6, R6 ;  /* 0x00000006ff06723e */ /* 0x000fe200024050ff */
[C---:B------:R-:W-:Y:S01]  /*7410*/  FFMA R10, R35.reuse, R36, R10 ;  /* 0x00000024230a7223 */ /* 0x040fe2000000000a */
[----:B------:R-:W-:Y:S01]  /*7420*/  F2FP.TF32.F32.PACK_B R7, R7 ;  /* 0x00000007ff07723e */ /* 0x000fe200024050ff */
[----:B------:R-:W-:Y:S01]  /*7430*/  FFMA R11, R35, R37, R11 ;  /* 0x00000025230b7223 */ /* 0x000fe2000000000b */
[C---:B------:R-:W-:Y:S01]  /*7440*/  FMUL R12, R33.reuse, R12 ;  /* 0x0000000c210c7220 */ /* 0x040fe20000400000 */
[----:B------:R-:W-:Y:S01]  /*7450*/  F2FP.TF32.F32.PACK_B R8, R8 ;  /* 0x00000008ff08723e */ /* 0x000fe200024050ff */
[----:B------:R-:W-:Y:S01]  /*7460*/  IMAD.IADD R0, R74, 0x1, R83 ;  /* 0x000000014a007824 */ /* 0x000fe200078e0253 */
[----:B------:R1:W-:Y:S01]  /*7470*/  STS.128 [R75+UR12], R4 ;  /* 0x000000044b007988 */ /* 0x0003e20008000c0c */
        /* <DEDUP_REMOVED lines=9> */
[----:B------:R-:W-:Y:S01]  /*7510*/  FFMA R15, R35, R41, R15 ;  /* 0x00000029230f7223 */ /* 0x000fe2000000000f */
[C---:B------:R-:W-:Y:S01]  /*7520*/  FMUL R16, R33.reuse, R16 ;  /* 0x0000001021107220 */ /* 0x040fe20000400000 */
[----:B------:R-:W-:Y:S01]  /*7530*/  F2FP.TF32.F32.PACK_B R12, R12 ;  /* 0x0000000cff0c723e */ /* 0x000fe200024050ff */
[----:B------:R1:W-:Y:S01]  /*7540*/  STS.128 [R83+0x10], R8 ;  /* 0x0000100853007388 */ /* 0x0003e20000000c00 */
[----:B------:R-:W-:Y:S01]  /*7550*/  FMUL R17, R33, R17 ;  /* 0x0000001121117220 */ /* 0x000fe20000400000 */
[----:B------:R-:W-:Y:S01]  /*7560*/  LOP3.LUT R45, R47, 0xffffe000, RZ, 0xc0, !PT ;  /* 0xffffe0002f2d7812 */ /* 0x000fe200078ec0ff */
        /* <DEDUP_REMOVED lines=9> */
[----:B------:R-:W-:Y:S02]  /*7600*/  F2FP.TF32.F32.PACK_B R16, R16 ;  /* 0x00000010ff10723e */ /* 0x000fe400024050ff */
[----:B------:R1:W-:Y:S01]  /*7610*/  STS.128 [R82+0x20], R12 ;  /* 0x0000200c52007388 */ /* 0x0003e20000000c00 */
[----:B------:R-:W-:Y:S02]  /*7620*/  F2FP.TF32.F32.PACK_B R17, R17 ;  /* 0x00000011ff11723e */ /* 0x000fe400024050ff */
        /* <DEDUP_REMOVED lines=11> */
[----:B------:R-:W-:Y:S02]  /*76e0*/  UIADD3 UR14, UP0, UPT, UR54, 0x680, URZ ;  /* 0x00000680360e7890 */ /* 0x000fe4000ff1e0ff */
[----:B------:R-:W-:Y:S02]  /*76f0*/  UIADD3 UR4, UPT, UPT, UR48, UR12, URZ ;  /* 0x0000000c30047290 */ /* 0x000fe4000fffe0ff */
[----:B------:R-:W-:Y:S02]  /*7700*/  UIADD3 UR9, UPT, UPT, UR41, 0x10, URZ ;  /* 0x0000001029097890 */ /* 0x000fe4000fffe0ff */
[----:B------:R-:W-:Y:S02]  /*7710*/  UIADD3 UR8, UPT, UPT, UR4, 0x200, URZ ;  /* 0x0000020004087890 */ /* 0x000fe4000fffe0ff */
[----:B------:R-:W-:Y:S01]  /*7720*/  UIADD3.X UR15, UPT, UPT, URZ, UR55, URZ, UP0, !UPT ;  /* 0x00000037ff0f7290 */ /* 0x000fe200087fe4ff */
[----:B------:R-:W-:Y:S01]  /*7730*/  UMOV UR10, UR42 ;  /* 0x0000002a000a7c82 */ /* 0x000fe20008000000 */
[----:B------:R-:W-:Y:S01]  /*7740*/  UMOV UR11, UR36 ;  /* 0x00000024000b7c82 */ /* 0x000fe20008000000 */
[----:B------:R-:W-:Y:S02]  /*7750*/  UIADD3 UR5, UPT, UPT, UR41, 0x30, URZ ;  /* 0x0000003029057890 */ /* 0x000fe4000fffe0ff */
[----:B------:R-:W-:Y:S01]  /*7760*/  UIADD3 UR4, UPT, UPT, UR4, 0x1200, URZ ;  /* 0x0000120004047890 */ /* 0x000fe2000fffe0ff */
[----:B------:R-:W-:Y:S03]  /*7770*/  UMOV UR6, UR42 ;  /* 0x0000002a00067c82 */ /* 0x000fe60008000000 */
[----:B------:R2:W-:Y:S01]  /*7780*/  UTMASTG.3D [UR8], [UR14] ;  /* 0x000000080e0073b5 */ /* 0x0005e20008010000 */
[----:B------:R-:W-:Y:S04]  /*7790*/  UMOV UR7, UR36 ;  /* 0x0000002400077c82 */ /* 0x000fe80008000000 */
[----:B------:R2:W-:Y:S02]  /*77a0*/  UTMASTG.3D [UR4], [UR14] ;  /* 0x000000040e0073b5 */ /* 0x0005e40008010000 */
[----:B--2---:R0:W-:Y:S02]  /*77b0*/  UTMACMDFLUSH ;  /* 0x00000000000079b7 */ /* 0x0041e40000000000 */
.L_x_125:
[----:B------:R-:W-:Y:S05]  /*77c0*/  BSYNC.RECONVERGENT B0 ;  /* 0x0000000000007941 */ /* 0x000fea0003800200 */
.L_x_124:
[----:B------:R-:W-:Y:S01]  /*77d0*/  UIADD3 UR43, UPT, UPT, UR43, 0x1, URZ ;  /* 0x000000012b2b7890 */ /* 0x000fe2000fffe0ff */
[----:B------:R-:W-:Y:S03]  /*77e0*/  BSSY.RECONVERGENT B0, `(.L_x_126) ;  /* 0x0000008000007945 */ /* 0x000fe60003800200 */
[----:B------:R-:W-:Y:S04]  /*77f0*/  UISETP.NE.AND UP0, UPT, UR43, 0x3, UPT ;  /* 0x000000032b00788c */ /* 0x000fe8000bf05270 */
[----:B------:R-:W-:Y:S02]  /*7800*/  UISETP.EQ.XOR UP1, UPT, UR40, 0x3, !UP0 ;  /* 0x000000032800788c */ /* 0x000fe4000c722a70 */
[----:B------:R-:W-:Y:S02]  /*7810*/  USEL UR56, UR43, URZ, UP0 ;  /* 0x000000ff2b387287 */ /* 0x000fe40008000000 */
[----:B------:R-:W-:Y:S04]  /*7820*/  USEL UR4, URZ, 0x1, !UP1 ;  /* 0x00000001ff047887 */ /* 0x000fe8000c800000 */
[----:B------:R-:W-:Y:S01]  /*7830*/  ULOP3.LUT UR51, UR51, UR4, URZ, 0x3c, !UPT ;  /* 0x0000000433337292 */ /* 0x000fe2000f8e3cff */
[----:B------:R-:W-:Y:S11]  /*7840*/  @P0 BRA `(.L_x_127) ;  /* 0x0000000000040947 */ /* 0x000ff60003800000 */
[----:B------:R-:W-:Y:S04]  /*7850*/  DEPBAR.LE SB0, 0x1 ;  /* 0x000080400000791a */ /* 0x000fe80000000000 */
.L_x_127:
[----:B------:R-:W-:Y:S05]  /*7860*/  BSYNC.RECONVERGENT B0 ;  /* 0x0000000000007941 */ /* 0x000fea0003800200 */
.L_x_126:
[----:B------:R-:W-:Y:S01]  /*7870*/  BAR.SYNC.DEFER_BLOCKING 0x1, 0x80 ;  /* 0x0042000000007b1d */ /* 0x000fe20000010000 */
[----:B------:R-:W-:Y:S01]  /*7880*/  UISETP.NE.AND UP0, UPT, UR50, -0x2, UPT ;  /* 0xfffffffe3200788c */ /* 0x000fe2000bf05270 */
[----:B------:R-:W-:Y:S08]  /*7890*/  IADD3 R31, PT, PT, R31, 0x1, RZ ;  /* 0x000000011f1f7810 */ /* 0x000ff00007ffe0ff */
[----:B------:R-:W-:Y:S05]  /*78a0*/  BRA.U !UP0, `(.L_x_128) ;  /* 0x0000000108287547 */ /* 0x000fea000b800000 */
[----:B------:R-:W-:Y:S01]  /*78b0*/  ISETP.NE.AND P0, PT, R80, RZ, PT ;  /* 0x000000ff5000720c */ /* 0x000fe20003f05270 */
[----:B------:R-:W-:Y:S01]  /*78c0*/  IMAD.U32 R2, RZ, RZ, UR49 ;  /* 0x00000031ff027e24 */ /* 0x000fe2000f8e00ff */
[----:B------:R-:W-:Y:S01]  /*78d0*/  UIADD3 UR49, UPT, UPT, UR49, 0x1, URZ ;  /* 0x0000000131317890 */ /* 0x000fe2000fffe0ff */
[----:B-1----:R-:W-:Y:S03]  /*78e0*/  IMAD.U32 R0, RZ, RZ, UR37 ;  /* 0x00000025ff007e24 */ /* 0x002fe6000f8e00ff */
[----:B------:R-:W-:Y:S04]  /*78f0*/  UISETP.NE.AND UP0, UPT, UR49, 0x3, UPT ;  /* 0x000000033100788c */ /* 0x000fe8000bf05270 */
[----:B------:R-:W-:Y:S03]  /*7900*/  USEL UR49, UR49, URZ, UP0 ;  /* 0x000000ff31317287 */ /* 0x000fe60008000000 */
[----:B------:R-:W-:Y:S05]  /*7910*/  @P0 LEA R2, R2, UR48, 0x3 ;  /* 0x0000003002020c11 */ /* 0x000fea000f8e18ff */
[----:B------:R-:W-:Y:S05]  /*7920*/  @P0 VIADD R2, R2, 0x68 ;  /* 0x0000006802020836 */ /* 0x000fea0000000000 */
[----:B------:R-:W-:Y:S04]  /*7930*/  @P0 PRMT R0, R0, 0x654, R2 ;  /* 0x0000065400000816 */ /* 0x000fe80000000002 */
[----:B------:R2:W-:Y:S03]  /*7940*/  @P0 SYNCS.ARRIVE.TRANS64.RED.A1T0 RZ, [R0+URZ], RZ ;  /* 0x000000ff00ff09a7 */ /* 0x0005e600081004ff */
.L_x_128:
[----:B------:R-:W-:Y:S01]  /*7950*/  ISETP.NE.AND P2, PT, R77, RZ, PT ;  /* 0x000000ff4d00720c */ /* 0x000fe20003f45270 */
[----:B------:R-:W-:Y:S01]  /*7960*/  UIADD3 UR50, UPT, UPT, UR50, 0x2, URZ ;  /* 0x0000000232327890 */ /* 0x000fe2000fffe0ff */
[----:B------:R-:W-:Y:S01]  /*7970*/  ISETP.NE.AND P0, PT, R79, 0x2, PT ;  /* 0x000000024f00780c */ /* 0x000fe20003f05270 */
[----:B-1----:R-:W-:Y:S01]  /*7980*/  IMAD.IADD R15, R29, 0x1, R62 ;  /* 0x000000011d0f7824 */ /* 0x002fe200078e023e */
[----:B------:R-:W-:Y:S01]  /*7990*/  ISETP.NE.AND P1, PT, R31, 0x4, PT ;  /* 0x000000041f00780c */ /* 0x000fe20003f25270 */
[----:B------:R-:W-:Y:S01]  /*79a0*/  IMAD.IADD R14, R30, 0x1, R63 ;  /* 0x000000011e0e7824 */ /* 0x000fe200078e023f */
[----:B------:R-:W-:Y:S02]  /*79b0*/  SEL R2, RZ, 0x1, P0 ;  /* 0x00000001ff027807 */ /* 0x000fe40000000000 */
[----:B--2---:R-:W-:Y:S02]  /*79c0*/  SEL R0, RZ, 0x1, P1 ;  /* 0x00000001ff007807 */ /* 0x004fe40000800000 */
[----:B------:R-:W-:Y:S02]  /*79d0*/  LOP3.LUT R72, R72, R2, RZ, 0x3c, !PT ;  /* 0x0000000248487212 */ /* 0x000fe400078e3cff */
[----:B------:R-:W-:Y:S02]  /*79e0*/  LOP3.LUT R73, R73, R0, RZ, 0x3c, !PT ;  /* 0x0000000049497212 */ /* 0x000fe400078e3cff */
[----:B------:R-:W-:Y:S02]  /*79f0*/  @P2 R2UR UR36, R71 ;  /* 0x00000000472422ca */ /* 0x000fe400000e0000 */
[----:B------:R-:W-:Y:S02]  /*7a00*/  SEL R79, R79, RZ, P0 ;  /* 0x000000ff4f4f7207 */ /* 0x000fe40000000000 */
[----:B------:R-:W-:Y:S01]  /*7a10*/  SEL R31, R31, RZ, P1 ;  /* 0x000000ff1f1f7207 */ /* 0x000fe20000800000 */
[----:B------:R-:W-:Y:S10]  /*7a20*/  @P2 BRA `(.L_x_129) ;  /* 0xffffffdc00582947 */ /* 0x000ff4000383ffff */
[----:B------:R-:W-:-:S09]  /*7a30*/  UISETP.NE.AND UP0, UPT, UR53, URZ, UPT ;  /* 0x000000ff3500728c */ /* 0x000fd2000bf05270 */
[----:B------:R-:W-:Y:S05]  /*7a40*/  BRA.U !UP0, `(.L_x_130) ;  /* 0x0000000108487547 */ /* 0x000fea000b800000 */
[----:B------:R-:W1:Y:S02]  /*7a50*/  LDCU.64 UR4, c[0x0][0x890] ;  /* 0x00011200ff0477ac */ /* 0x000e640008000a00 */
[----:B-1----:R-:W-:-:S04]  /*7a60*/  UISETP.NE.U32.AND UP0, UPT, UR4, URZ, UPT ;  /* 0x000000ff0400728c */ /* 0x002fc8000bf05070 */
[----:B------:R-:W-:-:S09]  /*7a70*/  UISETP.NE.AND.EX UP0, UPT, UR5, URZ, UPT, UP0 ;  /* 0x000000ff0500728c */ /* 0x000fd2000bf05300 */
[----:B------:R-:W-:Y:S05]  /*7a80*/  BRA.U UP0, `(.L_x_131) ;  /* 0x00000001000c7547 */ /* 0x000fea000b800000 */
[----:B------:R-:W-:-:S13]  /*7a90*/  FSETP.NEU.AND P0, PT, R35, RZ, PT ;  /* 0x000000ff2300720b */ /* 0x000fda0003f0d000 */
[----:B------:R-:W-:Y:S05]  /*7aa0*/  @!P0 EXIT ;  /* 0x000000000000894d */ /* 0x000fea0003800000 */
[----:B------:R-:W-:Y:S05]  /*7ab0*/  BRA `(.L_x_130) ;  /* 0x00000000002c7947 */ /* 0x000fea0003800000 */
.L_x_131:
[----:B------:R-:W-:Y:S01]  /*7ac0*/  ISETP.NE.AND P0, PT, R78, RZ, PT ;  /* 0x000000ff4e00720c */ /* 0x000fe20003f05270 */
[----:B------:R-:W-:-:S12]  /*7ad0*/  BSSY.RECONVERGENT B0, `(.L_x_130) ;  /* 0x0000009000007945 */ /* 0x000fd80003800200 */
[----:B------:R-:W-:Y:S05]  /*7ae0*/  @P0 BRA `(.L_x_132) ;  /* 0x0000000000140947 */ /* 0x000fea0003800000 */
[----:B------:R-:W1:Y:S02]  /*7af0*/  LDCU.64 UR4, c[0x0][0x888] ;  /* 0x00011100ff0477ac */ /* 0x000e640008000a00 */
[----:B-1----:R-:W-:-:S04]  /*7b00*/  ISETP.NE.U32.AND P0, PT, RZ, UR4, PT ;  /* 0x00000004ff007c0c */ /* 0x002fc8000bf05070 */
[----:B------:R-:W-:-:S13]  /*7b10*/  ISETP.NE.AND.EX P0, PT, RZ, UR5, PT, P0 ;  /* 0x00000005ff007c0c */ /* 0x000fda000bf05300 */
[----:B------:R-:W-:Y:S05]  /*7b20*/  @!P0 EXIT ;  /* 0x000000000000894d */ /* 0x000fea0003800000 */
[----:B------:R-:W-:Y:S05]  /*7b30*/  BRA `(.L_x_133) ;  /* 0x0000000000087947 */ /* 0x000fea0003800000 */
.L_x_132:
[----:B------:R-:W-:-:S13]  /*7b40*/  FSETP.NEU.AND P0, PT, R35, RZ, PT ;  /* 0x000000ff2300720b */ /* 0x000fda0003f0d000 */
[----:B------:R-:W-:Y:S05]  /*7b50*/  @!P0 EXIT ;  /* 0x000000000000894d */ /* 0x000fea0003800000 */
.L_x_133:
[----:B------:R-:W-:Y:S05]  /*7b60*/  BSYNC.RECONVERGENT B0 ;  /* 0x0000000000007941 */ /* 0x000fea0003800200 */
.L_x_130:
[----:B------:R-:W-:Y:S01]  /*7b70*/  ULEA UR4, UR49, UR48, 0x3 ;  /* 0x0000003031047291 */ /* 0x000fe2000f8e18ff */
[----:B------:R-:W-:-:S04]  /*7b80*/  DEPBAR.LE SB0, 0x0 ;  /* 0x000080000000791a */ /* 0x000fc80000000000 */
[----:B------:R-:W-:-:S04]  /*7b90*/  UIADD3 UR4, UPT, UPT, UR4, 0x68, URZ ;  /* 0x0000006804047890 */ /* 0x000fc8000fffe0ff */
[----:B------:R-:W-:-:S09]  /*7ba0*/  UPRMT UR4, UR37, 0x654, UR4 ;  /* 0x0000065425047896 */ /* 0x000fd20008000004 */
[----:B------:R-:W-:Y:S01]  /*7bb0*/  SYNCS.ARRIVE.TRANS64.RED.A1T0 RZ, [UR4], RZ ;  /* 0x000000ffffff79a7 */ /* 0x000fe20008100404 */
[----:B------:R-:W-:Y:S05]  /*7bc0*/  EXIT ;  /* 0x000000000000794d */ /* 0x000fea0003800000 */
.L_x_24:
[----:B--2---:R2:W4:Y:S02]  /*7bd0*/  SYNCS.PHASECHK.TRANS64.TRYWAIT P0, [R2+URZ+0x100], R3 ;  /* 0x00010003020075a7 */ /* 0x00452400080011ff */
[----:B----4-:R-:W-:Y:S05]  /*7be0*/  @!P0 NANOSLEEP.SYNCS 0x989680 ;  /* 0x009896800000895d */ /* 0x010fea0003900000 */
[----:B------:R-:W4:Y:S02]  /*7bf0*/  @!P0 SYNCS.PHASECHK.TRANS64 P0, [R2+URZ+0x100], R3 ;  /* 0x00010003020085a7 */ /* 0x000f2400080010ff */
[----:B----4-:R-:W-:Y:S05]  /*7c00*/  @!P0 BRA `(.L_x_24) ;  /* 0xfffffffc00f08947 */ /* 0x010fea000383ffff */
[----:B------:R-:W-:Y:S05]  /*7c10*/  BRA `(.L_x_134) ;  /* 0xffffff9800fc7947 */ /* 0x000fea000383ffff */
.L_x_27:
[----:B------:R-:W-:-:S07]  /*7c20*/  MOV R2, UR33 ;  /* 0x0000002100027c02 */ /* 0x000fce0008000f00 */
.L_x_135:
[----:B-1----:R1:W2:Y:S02]  /*7c30*/  SYNCS.PHASECHK.TRANS64.TRYWAIT P0, [R2+URZ+0x28], R4 ;  /* 0x00002804020075a7 */ /* 0x0022a400080011ff */
[----:B--2---:R-:W-:Y:S05]  /*7c40*/  @!P0 NANOSLEEP.SYNCS 0x989680 ;  /* 0x009896800000895d */ /* 0x004fea0003900000 */
[----:B------:R-:W2:Y:S02]  /*7c50*/  @!P0 SYNCS.PHASECHK.TRANS64 P0, [R2+URZ+0x28], R4 ;  /* 0x00002804020085a7 */ /* 0x000ea400080010ff */
[----:B--2---:R-:W-:Y:S05]  /*7c60*/  @!P0 BRA `(.L_x_135) ;  /* 0xfffffffc00f08947 */ /* 0x004fea000383ffff */
[----:B------:R-:W-:Y:S05]  /*7c70*/  BRA `(.L_x_26) ;  /* 0xffffff9c00647947 */ /* 0x000fea000383ffff */
.L_x_34:
[----:B-1----:R-:W-:-:S07]  /*7c80*/  MOV R2, UR33 ;  /* 0x0000002100027c02 */ /* 0x002fce0008000f00 */
.L_x_136:
[----:B-1----:R1:W2:Y:S02]  /*7c90*/  SYNCS.PHASECHK.TRANS64.TRYWAIT P0, [R2+URZ+0x28], R4 ;  /* 0x00002804020075a7 */ /* 0x0022a400080011ff */
[----:B--2---:R-:W-:Y:S05]  /*7ca0*/  @!P0 NANOSLEEP.SYNCS 0x989680 ;  /* 0x009896800000895d */ /* 0x004fea0003900000 */
[----:B------:R-:W2:Y:S02]  /*7cb0*/  @!P0 SYNCS.PHASECHK.TRANS64 P0, [R2+URZ+0x28], R4 ;  /* 0x00002804020085a7 */ /* 0x000ea400080010ff */
[----:B--2---:R-:W-:Y:S05]  /*7cc0*/  @!P0 BRA `(.L_x_136) ;  /* 0xfffffffc00f08947 */ /* 0x004fea000383ffff */
[----:B------:R-:W-:Y:S05]  /*7cd0*/  BRA `(.L_x_33) ;  /* 0xffffffa000507947 */ /* 0x000fea000383ffff */
.L_x_39:
[----:B-1----:R1:W2:Y:S02]  /*7ce0*/  SYNCS.PHASECHK.TRANS64.TRYWAIT P0, [R2+URZ+0x90], R3 ;  /* 0x00009003020075a7 */ /* 0x0022a400080011ff */
[----:B--2---:R-:W-:Y:S05]  /*7cf0*/  @!P0 NANOSLEEP.SYNCS 0x989680 ;  /* 0x009896800000895d */ /* 0x004fea0003900000 */
[----:B------:R-:W2:Y:S02]  /*7d00*/  @!P0 SYNCS.PHASECHK.TRANS64 P0, [R2+URZ+0x90], R3 ;  /* 0x00009003020085a7 */ /* 0x000ea400080010ff */
[----:B--2---:R-:W-:Y:S05]  /*7d10*/  @!P0 BRA `(.L_x_39) ;  /* 0xfffffffc00f08947 */ /* 0x004fea000383ffff */
[----:B------:R-:W-:Y:S05]  /*7d20*/  BRA `(.L_x_137) ;  /* 0xffffffa4001c7947 */ /* 0x000fea000383ffff */
.L_x_43:
[----:B---3--:R-:W-:-:S07]  /*7d30*/  MOV R0, UR5 ;  /* 0x0000000500007c02 */ /* 0x008fce0008000f00 */
.L_x_138:
[----:B-1----:R1:W2:Y:S02]  /*7d40*/  SYNCS.PHASECHK.TRANS64.TRYWAIT P0, [R0+URZ], R2 ;  /* 0x00000002000075a7 */ /* 0x0022a400080011ff */
[----:B--2---:R-:W-:Y:S05]  /*7d50*/  @!P0 NANOSLEEP.SYNCS 0x989680 ;  /* 0x009896800000895d */ /* 0x004fea0003900000 */
[----:B------:R-:W2:Y:S02]  /*7d60*/  @!P0 SYNCS.PHASECHK.TRANS64 P0, [R0+URZ], R2 ;  /* 0x00000002000085a7 */ /* 0x000ea400080010ff */
[----:B--2---:R-:W-:Y:S05]  /*7d70*/  @!P0 BRA `(.L_x_138) ;  /* 0xfffffffc00f08947 */ /* 0x004fea000383ffff */
[----:B------:R-:W-:Y:S05]  /*7d80*/  BRA `(.L_x_139) ;  /* 0xffffffa8008c7947 */ /* 0x000fea000383ffff */
.L_x_44:
[----:B---3--:R-:W-:-:S07]  /*7d90*/  MOV R0, UR5 ;  /* 0x0000000500007c02 */ /* 0x008fce0008000f00 */
.L_x_140:
[----:B-1----:R1:W2:Y:S02]  /*7da0*/  SYNCS.PHASECHK.TRANS64.TRYWAIT P0, [R0+URZ], R3 ;  /* 0x00000003000075a7 */ /* 0x0022a400080011ff */
[----:B--2---:R-:W-:Y:S05]  /*7db0*/  @!P0 NANOSLEEP.SYNCS 0x989680 ;  /* 0x009896800000895d */ /* 0x004fea0003900000 */
[----:B------:R-:W2:Y:S02]  /*7dc0*/  @!P0 SYNCS.PHASECHK.TRANS64 P0, [R0+URZ], R3 ;  /* 0x00000003000085a7 */ /* 0x000ea400080010ff */
[----:B--2---:R-:W-:Y:S05]  /*7dd0*/  @!P0 BRA `(.L_x_140) ;  /* 0xfffffffc00f08947 */ /* 0x004fea000383ffff */
[----:B------:R-:W-:Y:S05]  /*7de0*/  BRA `(.L_x_141) ;  /* 0xffffffa800987947 */ /* 0x000fea000383ffff */
.L_x_45:
[----:B---3--:R-:W-:-:S07]  /*7df0*/  MOV R0, UR5 ;  /* 0x0000000500007c02 */ /* 0x008fce0008000f00 */
.L_x_142:
[----:B-1----:R1:W2:Y:S02]  /*7e00*/  SYNCS.PHASECHK.TRANS64.TRYWAIT P0, [R0+URZ], R3 ;  /* 0x00000003000075a7 */ /* 0x0022a400080011ff */
[----:B--2---:R-:W-:Y:S05]  /*7e10*/  @!P0 NANOSLEEP.SYNCS 0x989680 ;  /* 0x009896800000895d */ /* 0x004fea0003900000 */
[----:B------:R-:W2:Y:S02]  /*7e20*/  @!P0 SYNCS.PHASECHK.TRANS64 P0, [R0+URZ], R3 ;  /* 0x00000003000085a7 */ /* 0x000ea400080010ff */
[----:B--2---:R-:W-:Y:S05]  /*7e30*/  @!P0 BRA `(.L_x_142) ;  /* 0xfffffffc00f08947 */ /* 0x004fea000383ffff */
[----:B------:R-:W-:Y:S05]  /*7e40*/  BRA `(.L_x_143) ;  /* 0xffffffa800a47947 */ /* 0x000fea000383ffff */
.L_x_46:
[----:B---3--:R-:W-:-:S07]  /*7e50*/  MOV R0, UR5 ;  /* 0x0000000500007c02 */ /* 0x008fce0008000f00 */
.L_x_144:
[----:B-1----:R1:W2:Y:S02]  /*7e60*/  SYNCS.PHASECHK.TRANS64.TRYWAIT P0, [R0+URZ], R3 ;  /* 0x00000003000075a7 */ /* 0x0022a400080011ff */
[----:B--2---:R-:W-:Y:S05]  /*7e70*/  @!P0 NANOSLEEP.SYNCS 0x989680 ;  /* 0x009896800000895d */ /* 0x004fea0003900000 */
[----:B------:R-:W2:Y:S02]  /*7e80*/  @!P0 SYNCS.PHASECHK.TRANS64 P0, [R0+URZ], R3 ;  /* 0x00000003000085a7 */ /* 0x000ea400080010ff */
[----:B--2---:R-:W-:Y:S05]  /*7e90*/  @!P0 BRA `(.L_x_144) ;  /* 0xfffffffc00f08947 */ /* 0x004fea000383ffff */
[----:B------:R-:W-:Y:S05]  /*7ea0*/  BRA `(.L_x_145) ;  /* 0xffffffa800b07947 */ /* 0x000fea000383ffff */
.L_x_49:
[----:B-1----:R1:W2:Y:S02]  /*7eb0*/  SYNCS.PHASECHK.TRANS64.TRYWAIT P0, [R0+URZ+0xf0], R4 ;  /* 0x0000f004000075a7 */ /* 0x0022a400080011ff */
[----:B--2---:R-:W-:Y:S05]  /*7ec0*/  @!P0 NANOSLEEP.SYNCS 0x989680 ;  /* 0x009896800000895d */ /* 0x004fea0003900000 */
[----:B------:R-:W2:Y:S02]  /*7ed0*/  @!P0 SYNCS.PHASECHK.TRANS64 P0, [R0+URZ+0xf0], R4 ;  /* 0x0000f004000085a7 */ /* 0x000ea400080010ff */
[----:B--2---:R-:W-:Y:S05]  /*7ee0*/  @!P0 BRA `(.L_x_49) ;  /* 0xfffffffc00f08947 */ /* 0x004fea000383ffff */
[----:B------:R-:W-:Y:S05]  /*7ef0*/  BRA `(.L_x_146) ;  /* 0xffffffac00107947 */ /* 0x000fea000383ffff */
.L_x_50:
[----:B------:R-:W-:-:S07]  /*7f00*/  MOV R0, UR5 ;  /* 0x0000000500007c02 */ /* 0x000fce0008000f00 */
.L_x_147:
[----:B-1----:R1:W2:Y:S02]  /*7f10*/  SYNCS.PHASECHK.TRANS64.TRYWAIT P0, [R0+URZ+0xa0], R5 ;  /* 0x0000a005000075a7 */ /* 0x0022a400080011ff */
[----:B--2---:R-:W-:Y:S05]  /*7f20*/  @!P0 NANOSLEEP.SYNCS 0x989680 ;  /* 0x009896800000895d */ /* 0x004fea0003900000 */
[----:B------:R-:W2:Y:S02]  /*7f30*/  @!P0 SYNCS.PHASECHK.TRANS64 P0, [R0+URZ+0xa0], R5 ;  /* 0x0000a005000085a7 */ /* 0x000ea400080010ff */
[----:B--2---:R-:W-:Y:S05]  /*7f40*/  @!P0 BRA `(.L_x_147) ;  /* 0xfffffffc00f08947 */ /* 0x004fea000383ffff */
[----:B------:R-:W-:Y:S05]  /*7f50*/  BRA `(.L_x_148) ;  /* 0xffffffac00207947 */ /* 0x000fea000383ffff */
.L_x_51:
[----:B-1----:R1:W2:Y:S02]  /*7f60*/  SYNCS.PHASECHK.TRANS64.TRYWAIT P1, [R0+URZ+0x90], R4 ;  /* 0x00009004000075a7 */ /* 0x0022a400080211ff */
[----:B--2---:R-:W-:Y:S05]  /*7f70*/  @!P1 NANOSLEEP.SYNCS 0x989680 ;  /* 0x009896800000995d */ /* 0x004fea0003900000 */
[----:B------:R-:W2:Y:S02]  /*7f80*/  @!P1 SYNCS.PHASECHK.TRANS64 P1, [R0+URZ+0x90], R4 ;  /* 0x00009004000095a7 */ /* 0x000ea400080210ff */
[----:B--2---:R-:W-:Y:S05]  /*7f90*/  @!P1 BRA `(.L_x_51) ;  /* 0xfffffffc00f09947 */ /* 0x004fea000383ffff */
[----:B------:R-:W-:Y:S05]  /*7fa0*/  BRA `(.L_x_149) ;  /* 0xffffffac00507947 */ /* 0x000fea000383ffff */
.L_x_54:
[----:B------:R-:W-:-:S07]  /*7fb0*/  MOV R0, UR5 ;  /* 0x0000000500007c02 */ /* 0x000fce0008000f00 */
.L_x_150:
[----:B-1----:R1:W2:Y:S02]  /*7fc0*/  SYNCS.PHASECHK.TRANS64.TRYWAIT P0, [R0+URZ+0xa0], R2 ;  /* 0x0000a002000075a7 */ /* 0x0022a400080011ff */
[----:B--2---:R-:W-:Y:S05]  /*7fd0*/  @!P0 NANOSLEEP.SYNCS 0x989680 ;  /* 0x009896800000895d */ /* 0x004fea0003900000 */
[----:B------:R-:W2:Y:S02]  /*7fe0*/  @!P0 SYNCS.PHASECHK.TRANS64 P0, [R0+URZ+0xa0], R2 ;  /* 0x0000a002000085a7 */ /* 0x000ea400080010ff */
[----:B--2---:R-:W-:Y:S05]  /*7ff0*/  @!P0 BRA `(.L_x_150) ;  /* 0xfffffffc00f08947 */ /* 0x004fea000383ffff */
[----:B------:R-:W-:Y:S05]  /*8000*/  BRA `(.L_x_53) ;  /* 0xffffffac00a47947 */ /* 0x000fea000383ffff */
.L_x_63:
[----:B-1----:R-:W-:-:S04]  /*8010*/  MOV R4, UR6 ;  /* 0x0000000600047c02 */ /* 0x002fc80008000f00 */
[----:B------:R1:W2:Y:S03]  /*8020*/  SYNCS.PHASECHK.TRANS64.TRYWAIT P0, [R4+URZ+0x8], R5 ;  /* 0x00000805040075a7 */ /* 0x0002a600080011ff */
[----:B--2---:R-:W-:Y:S05]  /*8030*/  @!P0 NANOSLEEP.SYNCS 0x989680 ;  /* 0x009896800000895d */ /* 0x004fea0003900000 */
[----:B------:R-:W2:Y:S02]  /*8040*/  @!P0 SYNCS.PHASECHK.TRANS64 P0, [R4+URZ+0x8], R5 ;  /* 0x00000805040085a7 */ /* 0x000ea400080010ff */
[----:B--2---:R-:W-:Y:S05]  /*8050*/  @!P0 BRA `(.L_x_63) ;  /* 0xfffffffc00ec8947 */ /* 0x004fea000383ffff */
[----:B------:R-:W-:Y:S05]  /*8060*/  BRA `(.L_x_62) ;  /* 0xffffffb000587947 */ /* 0x000fea000383ffff */
.L_x_65:
[----:B------:R-:W-:Y:S01]  /*8070*/  BSSY B0, `(.L_x_151) ;  /* 0x0000006000007945 */ /* 0x000fe20003800000 */
[----:B------:R-:W-:-:S07]  /*8080*/  MOV R15, 0xffffffff ;  /* 0xffffffff000f7802 */ /* 0x000fce0000000f00 */
[----:B-1---5:R-:W-:Y:S05]  /*8090*/  WARPSYNC.COLLECTIVE R15, `(.L_x_152) ;  /* 0x000000000f0c7348 */ /* 0x022fea0003c00000 */
[----:B------:R-:W-:Y:S02]  /*80a0*/  ELECT P6, UR79, PT ;  /* 0x00000000004f782f */ /* 0x000fe400038c0000 */
[----:B------:R-:W-:Y:S01]  /*80b0*/  MOV R14, UR79 ;  /* 0x0000004f000e7c02 */ /* 0x000fe20008000f00 */
[----:B-1---5:R-:W-:Y:S10]  /*80c0*/  ENDCOLLECTIVE ;  /* 0x000000000000791b */ /* 0x022ff40003800000 */
.L_x_152:
[----:B------:R-:W-:Y:S05]  /*80d0*/  BSYNC B0 ;  /* 0x0000000000007941 */ /* 0x000fea0003800000 */
.L_x_151:
[----:B------:R-:W-:Y:S05]  /*80e0*/  BRA `(.L_x_153) ;  /* 0xffffffb000887947 */ /* 0x000fea000383ffff */
.L_x_67:
[----:B-1----:R-:W-:-:S04]  /*80f0*/  MOV R2, UR6 ;  /* 0x0000000600027c02 */ /* 0x002fc80008000f00 */
[----:B------:R1:W2:Y:S03]  /*8100*/  SYNCS.PHASECHK.TRANS64.TRYWAIT P0, [R2+URZ+0x8], R3 ;  /* 0x00000803020075a7 */ /* 0x0002a600080011ff */
[----:B--2---:R-:W-:Y:S05]  /*8110*/  @!P0 NANOSLEEP.SYNCS 0x989680 ;  /* 0x009896800000895d */ /* 0x004fea0003900000 */
[----:B------:R-:W2:Y:S02]  /*8120*/  @!P0 SYNCS.PHASECHK.TRANS64 P0, [R2+URZ+0x8], R3 ;  /* 0x00000803020085a7 */ /* 0x000ea400080010ff */
[----:B--2---:R-:W-:Y:S05]  /*8130*/  @!P0 BRA `(.L_x_67) ;  /* 0xfffffffc00ec8947 */ /* 0x004fea000383ffff */
[----:B------:R-:W-:Y:S05]  /*8140*/  BRA `(.L_x_66) ;  /* 0xffffffb0008c7947 */ /* 0x000fea000383ffff */
.L_x_68:
[----:B-1----:R1:W2:Y:S02]  /*8150*/  SYNCS.PHASECHK.TRANS64.TRYWAIT P0, [R0+URZ+0x90], R4 ;  /* 0x00009004000075a7 */ /* 0x0022a400080011ff */
[----:B--2---:R-:W-:Y:S05]  /*8160*/  @!P0 NANOSLEEP.SYNCS 0x989680 ;  /* 0x009896800000895d */ /* 0x004fea0003900000 */
[----:B------:R-:W2:Y:S02]  /*8170*/  @!P0 SYNCS.PHASECHK.TRANS64 P0, [R0+URZ+0x90], R4 ;  /* 0x00009004000085a7 */ /* 0x000ea400080010ff */
[----:B--2---:R-:W-:Y:S05]  /*8180*/  @!P0 BRA `(.L_x_68) ;  /* 0xfffffffc00f08947 */ /* 0x004fea000383ffff */
[----:B------:R-:W-:Y:S05]  /*8190*/  BRA `(.L_x_154) ;  /* 0xffffffb400987947 */ /* 0x000fea000383ffff */
.L_x_70:
[----:B------:R-:W-:-:S07]  /*81a0*/  MOV R0, UR8 ;  /* 0x0000000800007c02 */ /* 0x000fce0008000f00 */
.L_x_155:
[----:B-1----:R1:W2:Y:S02]  /*81b0*/  SYNCS.PHASECHK.TRANS64.TRYWAIT P0, [R0+URZ+0xd0], R4 ;  /* 0x0000d004000075a7 */ /* 0x0022a400080011ff */
[----:B--2---:R-:W-:Y:S05]  /*81c0*/  @!P0 NANOSLEEP.SYNCS 0x989680 ;  /* 0x009896800000895d */ /* 0x004fea0003900000 */
[----:B------:R-:W2:Y:S02]  /*81d0*/  @!P0 SYNCS.PHASECHK.TRANS64 P0, [R0+URZ+0xd0], R4 ;  /* 0x0000d004000085a7 */ /* 0x000ea400080010ff */
[----:B--2---:R-:W-:Y:S05]  /*81e0*/  @!P0 BRA `(.L_x_155) ;  /* 0xfffffffc00f08947 */ /* 0x004fea000383ffff */
[----:B------:R-:W-:Y:S05]  /*81f0*/  BRA `(.L_x_156) ;  /* 0xffffffb400e47947 */ /* 0x000fea000383ffff */
.L_x_73:
[----:B------:R-:W-:Y:S07]  /*8200*/  MOV R0, UR14 ;  /* 0x0000000e00007c02 */ /* 0x000fee0008000f00 */
.L_x_157:
[----:B-1----:R1:W2:Y:S02]  /*8210*/  SYNCS.PHASECHK.TRANS64.TRYWAIT P0, [R0+URZ], R4 ;  /* 0x00000004000075a7 */ /* 0x0022a400080011ff */
[----:B--2---:R-:W-:Y:S05]  /*8220*/  @!P0 NANOSLEEP.SYNCS 0x989680 ;  /* 0x009896800000895d */ /* 0x004fea0003900000 */
[----:B------:R-:W2:Y:S02]  /*8230*/  @!P0 SYNCS.PHASECHK.TRANS64 P0, [R0+URZ], R4 ;  /* 0x00000004000085a7 */ /* 0x000ea400080010ff */
[----:B--2---:R-:W-:Y:S05]  /*8240*/  @!P0 BRA `(.L_x_157) ;  /* 0xfffffffc00f08947 */ /* 0x004fea000383ffff */
[----:B------:R-:W-:Y:S05]  /*8250*/  BRA `(.L_x_72) ;  /* 0xffffffb400f87947 */ /* 0x000fea000383ffff */
.L_x_77:
[----:B-1----:R-:W-:-:S07]  /*8260*/  MOV R0, UR8 ;  /* 0x0000000800007c02 */ /* 0x002fce0008000f00 */
.L_x_158:
[----:B-1----:R1:W2:Y:S02]  /*8270*/  SYNCS.PHASECHK.TRANS64.TRYWAIT P0, [R0+URZ], R2 ;  /* 0x00000002000075a7 */ /* 0x0022a400080011ff */
[----:B--2---:R-:W-:Y:S05]  /*8280*/  @!P0 NANOSLEEP.SYNCS 0x989680 ;  /* 0x009896800000895d */ /* 0x004fea0003900000 */
[----:B------:R-:W2:Y:S02]  /*8290*/  @!P0 SYNCS.PHASECHK.TRANS64 P0, [R0+URZ], R2 ;  /* 0x00000002000085a7 */ /* 0x000ea400080010ff */
[----:B--2---:R-:W-:Y:S05]  /*82a0*/  @!P0 BRA `(.L_x_158) ;  /* 0xfffffffc00f08947 */ /* 0x004fea000383ffff */
[----:B------:R-:W-:Y:S05]  /*82b0*/  BRA `(.L_x_159) ;  /* 0xffffffbc003c7947 */ /* 0x000fea000383ffff */
.L_x_78:
[----:B------:R-:W-:-:S07]  /*82c0*/  MOV R0, UR8 ;  /* 0x0000000800007c02 */ /* 0x000fce0008000f00 */
.L_x_160:
[----:B-1----:R1:W2:Y:S02]  /*82d0*/  SYNCS.PHASECHK.TRANS64.TRYWAIT P0, [R0+URZ], R3 ;  /* 0x00000003000075a7 */ /* 0x0022a400080011ff */
[----:B--2---:R-:W-:Y:S05]  /*82e0*/  @!P0 NANOSLEEP.SYNCS 0x989680 ;  /* 0x009896800000895d */ /* 0x004fea0003900000 */
[----:B------:R-:W2:Y:S02]  /*82f0*/  @!P0 SYNCS.PHASECHK.TRANS64 P0, [R0+URZ], R3 ;  /* 0x00000003000085a7 */ /* 0x000ea400080010ff */
[----:B--2---:R-:W-:Y:S05]  /*8300*/  @!P0 BRA `(.L_x_160) ;  /* 0xfffffffc00f08947 */ /* 0x004fea000383ffff */
[----:B------:R-:W-:Y:S05]  /*8310*/  BRA `(.L_x_161) ;  /* 0xffffffbc00487947 */ /* 0x000fea000383ffff */
.L_x_79:
[----:B------:R-:W-:-:S07]  /*8320*/  MOV R0, UR8 ;  /* 0x0000000800007c02 */ /* 0x000fce0008000f00 */
.L_x_162:
[----:B-1----:R1:W2:Y:S02]  /*8330*/  SYNCS.PHASECHK.TRANS64.TRYWAIT P0, [R0+URZ], R3 ;  /* 0x00000003000075a7 */ /* 0x0022a400080011ff */
[----:B--2---:R-:W-:Y:S05]  /*8340*/  @!P0 NANOSLEEP.SYNCS 0x989680 ;  /* 0x009896800000895d */ /* 0x004fea0003900000 */
[----:B------:R-:W2:Y:S02]  /*8350*/  @!P0 SYNCS.PHASECHK.TRANS64 P0, [R0+URZ], R3 ;  /* 0x00000003000085a7 */ /* 0x000ea400080010ff */
[----:B--2---:R-:W-:Y:S05]  /*8360*/  @!P0 BRA `(.L_x_162) ;  /* 0xfffffffc00f08947 */ /* 0x004fea000383ffff */
[----:B------:R-:W-:Y:S05]  /*8370*/  BRA `(.L_x_163) ;  /* 0xffffffbc00547947 */ /* 0x000fea000383ffff */
.L_x_82:
[----:B------:R-:W-:-:S07]  /*8380*/  MOV R0, UR7 ;  /* 0x0000000700007c02 */ /* 0x000fce0008000f00 */
.L_x_164:
[----:B-1----:R1:W2:Y:S02]  /*8390*/  SYNCS.PHASECHK.TRANS64.TRYWAIT P1, [R0+URZ+0x110], R2 ;  /* 0x00011002000075a7 */ /* 0x0022a400080211ff */
[----:B--2---:R-:W-:Y:S05]  /*83a0*/  @!P1 NANOSLEEP.SYNCS 0x989680 ;  /* 0x009896800000995d */ /* 0x004fea0003900000 */
[----:B------:R-:W2:Y:S02]  /*83b0*/  @!P1 SYNCS.PHASECHK.TRANS64 P1, [R0+URZ+0x110], R2 ;  /* 0x00011002000095a7 */ /* 0x000ea400080210ff */
[----:B--2---:R-:W-:Y:S05]  /*83c0*/  @!P1 BRA `(.L_x_164) ;  /* 0xfffffffc00f09947 */ /* 0x004fea000383ffff */
[----:B------:R-:W-:Y:S05]  /*83d0*/  BRA `(.L_x_165) ;  /* 0xffffffbc00a07947 */ /* 0x000fea000383ffff */
.L_x_87:
[----:B--2---:R2:W4:Y:S02]  /*83e0*/  SYNCS.PHASECHK.TRANS64.TRYWAIT P0, [R0+URZ+0x90], R2 ;  /* 0x00009002000075a7 */ /* 0x00452400080011ff */
[----:B----4-:R-:W-:Y:S05]  /*83f0*/  @!P0 NANOSLEEP.SYNCS 0x989680 ;  /* 0x009896800000895d */ /* 0x010fea0003900000 */
[----:B------:R-:W4:Y:S02]  /*8400*/  @!P0 SYNCS.PHASECHK.TRANS64 P0, [R0+URZ+0x90], R2 ;  /* 0x00009002000085a7 */ /* 0x000f2400080010ff */
[----:B----4-:R-:W-:Y:S05]  /*8410*/  @!P0 BRA `(.L_x_87) ;  /* 0xfffffffc00f08947 */ /* 0x010fea000383ffff */
[----:B------:R-:W-:Y:S05]  /*8420*/  BRA `(.L_x_166) ;  /* 0xffffffc000a07947 */ /* 0x000fea000383ffff */
.L_x_90:
[----:B------:R-:W-:Y:S07]  /*8430*/  MOV R0, UR6 ;  /* 0x0000000600007c02 */ /* 0x000fee0008000f00 */
.L_x_167:
[----:B--2---:R2:W4:Y:S02]  /*8440*/  SYNCS.PHASECHK.TRANS64.TRYWAIT P0, [R0+URZ+0x88], R2 ;  /* 0x00008802000075a7 */ /* 0x00452400080011ff */
[----:B----4-:R-:W-:Y:S05]  /*8450*/  @!P0 NANOSLEEP.SYNCS 0x989680 ;  /* 0x009896800000895d */ /* 0x010fea0003900000 */
[----:B------:R-:W4:Y:S02]  /*8460*/  @!P0 SYNCS.PHASECHK.TRANS64 P0, [R0+URZ+0x88], R2 ;  /* 0x00008802000085a7 */ /* 0x000f2400080010ff */
[----:B----4-:R-:W-:Y:S05]  /*8470*/  @!P0 BRA `(.L_x_167) ;  /* 0xfffffffc00f08947 */ /* 0x010fea000383ffff */
[----:B------:R-:W-:Y:S05]  /*8480*/  BRA `(.L_x_89) ;  /* 0xffffffc400807947 */ /* 0x000fea000383ffff */
.L_x_93:
[----:B------:R-:W-:Y:S07]  /*8490*/  MOV R0, UR15 ;  /* 0x0000000f00007c02 */ /* 0x000fee0008000f00 */
.L_x_168:
[----:B-1----:R1:W2:Y:S02]  /*84a0*/  SYNCS.PHASECHK.TRANS64.TRYWAIT P0, [R0+URZ+0x68], R9 ;  /* 0x00006809000075a7 */ /* 0x0022a400080011ff */
[----:B--2---:R-:W-:Y:S05]  /*84b0*/  @!P0 NANOSLEEP.SYNCS 0x989680 ;  /* 0x009896800000895d */ /* 0x004fea0003900000 */
[----:B------:R-:W2:Y:S02]  /*84c0*/  @!P0 SYNCS.PHASECHK.TRANS64 P0, [R0+URZ+0x68], R9 ;  /* 0x00006809000085a7 */ /* 0x000ea400080010ff */
[----:B--2---:R-:W-:Y:S05]  /*84d0*/  @!P0 BRA `(.L_x_168) ;  /* 0xfffffffc00f08947 */ /* 0x004fea000383ffff */
[----:B------:R-:W-:Y:S05]  /*84e0*/  BRA `(.L_x_169) ;  /* 0xffffffc400f87947 */ /* 0x000fea000383ffff */
.L_x_94:
[----:B------:R-:W-:Y:S07]  /*84f0*/  MOV R0, UR13 ;  /* 0x0000000d00007c02 */ /* 0x000fee0008000f00 */
.L_x_170:
[----:B-1----:R1:W2:Y:S02]  /*8500*/  SYNCS.PHASECHK.TRANS64.TRYWAIT P0, [R0+URZ+0x68], R14 ;  /* 0x0000680e000075a7 */ /* 0x0022a400080011ff */
[----:B--2---:R-:W-:Y:S05]  /*8510*/  @!P0 NANOSLEEP.SYNCS 0x989680 ;  /* 0x009896800000895d */ /* 0x004fea0003900000 */
[----:B------:R-:W2:Y:S02]  /*8520*/  @!P0 SYNCS.PHASECHK.TRANS64 P0, [R0+URZ+0x68], R14 ;  /* 0x0000680e000085a7 */ /* 0x000ea400080010ff */
[----:B--2---:R-:W-:Y:S05]  /*8530*/  @!P0 BRA `(.L_x_170) ;  /* 0xfffffffc00f08947 */ /* 0x004fea000383ffff */
[----:B------:R-:W-:Y:S05]  /*8540*/  BRA `(.L_x_171) ;  /* 0xffffffc800b47947 */ /* 0x000fea000383ffff */
.L_x_96:
[----:B------:R-:W-:-:S07]  /*8550*/  MOV R0, UR4 ;  /* 0x0000000400007c02 */ /* 0x000fce0008000f00 */
.L_x_172:
[----:B-1----:R1:W4:Y:S02]  /*8560*/  SYNCS.PHASECHK.TRANS64.TRYWAIT P0, [R0+URZ], R2 ;  /* 0x00000002000075a7 */ /* 0x00232400080011ff */
[----:B----4-:R-:W-:Y:S05]  /*8570*/  @!P0 NANOSLEEP.SYNCS 0x989680 ;  /* 0x009896800000895d */ /* 0x010fea0003900000 */
[----:B------:R-:W4:Y:S02]  /*8580*/  @!P0 SYNCS.PHASECHK.TRANS64 P0, [R0+URZ], R2 ;  /* 0x00000002000085a7 */ /* 0x000f2400080010ff */
[----:B----4-:R-:W-:Y:S05]  /*8590*/  @!P0 BRA `(.L_x_172) ;  /* 0xfffffffc00f08947 */ /* 0x010fea000383ffff */
[----:B------:R-:W-:Y:S05]  /*85a0*/  BRA `(.L_x_173) ;  /* 0xffffffcc005c7947 */ /* 0x000fea000383ffff */
.L_x_97:
[----:B------:R-:W-:-:S07]  /*85b0*/  MOV R0, UR4 ;  /* 0x0000000400007c02 */ /* 0x000fce0008000f00 */
.L_x_174:
[----:B-1----:R1:W4:Y:S02]  /*85c0*/  SYNCS.PHASECHK.TRANS64.TRYWAIT P0, [R0+URZ], R2 ;  /* 0x00000002000075a7 */ /* 0x00232400080011ff */
[----:B----4-:R-:W-:Y:S05]  /*85d0*/  @!P0 NANOSLEEP.SYNCS 0x989680 ;  /* 0x009896800000895d */ /* 0x010fea0003900000 */
[----:B------:R-:W4:Y:S02]  /*85e0*/  @!P0 SYNCS.PHASECHK.TRANS64 P0, [R0+URZ], R2 ;  /* 0x00000002000085a7 */ /* 0x000f2400080010ff */
[----:B----4-:R-:W-:Y:S05]  /*85f0*/  @!P0 BRA `(.L_x_174) ;  /* 0xfffffffc00f08947 */ /* 0x010fea000383ffff */
[----:B------:R-:W-:Y:S05]  /*8600*/  BRA `(.L_x_175) ;  /* 0xffffffcc00687947 */ /* 0x000fea000383ffff */
.L_x_99:
[----:B--2---:R2:W3:Y:S02]  /*8610*/  SYNCS.PHASECHK.TRANS64.TRYWAIT P0, [R0+URZ+0x90], R2 ;  /* 0x00009002000075a7 */ /* 0x0044e400080011ff */
[----:B---3--:R-:W-:Y:S05]  /*8620*/  @!P0 NANOSLEEP.SYNCS 0x989680 ;  /* 0x009896800000895d */ /* 0x008fea0003900000 */
[----:B------:R-:W3:Y:S02]  /*8630*/  @!P0 SYNCS.PHASECHK.TRANS64 P0, [R0+URZ+0x90], R2 ;  /* 0x00009002000085a7 */ /* 0x000ee400080010ff */
[----:B---3--:R-:W-:Y:S05]  /*8640*/  @!P0 BRA `(.L_x_99) ;  /* 0xfffffffc00f08947 */ /* 0x008fea000383ffff */
[----:B------:R-:W-:Y:S05]  /*8650*/  BRA `(.L_x_176) ;  /* 0xffffffd000607947 */ /* 0x000fea000383ffff */
.L_x_109:
[----:B-1----:R1:W3:Y:S02]  /*8660*/  SYNCS.PHASECHK.TRANS64.TRYWAIT P1, [R0+URZ+0x50], R3 ;  /* 0x00005003000075a7 */ /* 0x0022e400080211ff */
[----:B---3--:R-:W-:Y:S05]  /*8670*/  @!P1 NANOSLEEP.SYNCS 0x989680 ;  /* 0x009896800000995d */ /* 0x008fea0003900000 */
[----:B------:R-:W3:Y:S02]  /*8680*/  @!P1 SYNCS.PHASECHK.TRANS64 P1, [R0+URZ+0x50], R3 ;  /* 0x00005003000095a7 */ /* 0x000ee400080210ff */
[----:B---3--:R-:W-:Y:S05]  /*8690*/  @!P1 BRA `(.L_x_109) ;  /* 0xfffffffc00f09947 */ /* 0x008fea000383ffff */
[----:B------:R-:W-:Y:S05]  /*86a0*/  BRA `(.L_x_108) ;  /* 0xffffffdc00907947 */ /* 0x000fea000383ffff */
.L_x_111:
[----:B-1----:R1:W4:Y:S02]  /*86b0*/  SYNCS.PHASECHK.TRANS64.TRYWAIT P0, [R81+URZ+0xb0], R2 ;  /* 0x0000b002510075a7 */ /* 0x00232400080011ff */
[----:B----4-:R-:W-:Y:S05]  /*86c0*/  @!P0 NANOSLEEP.SYNCS 0x989680 ;  /* 0x009896800000895d */ /* 0x010fea0003900000 */
[----:B------:R-:W4:Y:S02]  /*86d0*/  @!P0 SYNCS.PHASECHK.TRANS64 P0, [R81+URZ+0xb0], R2 ;  /* 0x0000b002510085a7 */ /* 0x000f2400080010ff */
[----:B----4-:R-:W-:Y:S05]  /*86e0*/  @!P0 BRA `(.L_x_111) ;  /* 0xfffffffc00f08947 */ /* 0x010fea000383ffff */
[----:B------:R-:W-:Y:S05]  /*86f0*/  BRA `(.L_x_110) ;  /* 0xffffffdc00c87947 */ /* 0x000fea000383ffff */
.L_x_122:
[----:B-1----:R1:W2:Y:S02]  /*8700*/  SYNCS.PHASECHK.TRANS64.TRYWAIT P0, [R2+URZ+0x50], R91 ;  /* 0x0000505b020075a7 */ /* 0x0022a400080011ff */
[----:B--2---:R-:W-:Y:S05]  /*8710*/  @!P0 NANOSLEEP.SYNCS 0x989680 ;  /* 0x009896800000895d */ /* 0x004fea0003900000 */
[----:B------:R-:W2:Y:S02]  /*8720*/  @!P0 SYNCS.PHASECHK.TRANS64 P0, [R2+URZ+0x50], R91 ;  /* 0x0000505b020085a7 */ /* 0x000ea400080010ff */
[----:B--2---:R-:W-:Y:S05]  /*8730*/  @!P0 BRA `(.L_x_122) ;  /* 0xfffffffc00f08947 */ /* 0x004fea000383ffff */
[----:B------:R-:W-:Y:S05]  /*8740*/  BRA `(.L_x_121) ;  /* 0xffffffe800087947 */ /* 0x000fea000383ffff */
        .weak           $__internal_0_$__cuda_sm10x_tcgen05_guardrail_trap_col_being_dealloced_not_returned_by_alloc
        .type           $__internal_0_$__cuda_sm10x_tcgen05_guardrail_trap_col_being_dealloced_not_returned_by_alloc,@function
        .size           $__internal_0_$__cuda_sm10x_tcgen05_guardrail_trap_col_being_dealloced_not_returned_by_alloc,($__internal_1_$__cuda_sm10x_tcgen05_guardrail_trap_phase_invalid_during_alloc - $__internal_0_$__cuda_sm10x_tcgen05_guardrail_trap_col_being_dealloced_not_returned_by_alloc)
$__internal_0_$__cuda_sm10x_tcgen05_guardrail_trap_col_being_dealloced_not_returned_by_alloc:
[----:B------:R-:W-:Y:S05]  /*8750*/  BPT.TRAP 0x1 ;  /* 0x000000040000795c */ /* 0x000fea0000300000 */
[----:B------:R-:W-:-:S04]  /*8760*/  HFMA2 R3, -RZ, RZ, 0, 0 ;  /* 0x00000000ff037431 */ /* 0x000fc800000001ff */
[----:B------:R-:W-:Y:S05]  /*8770*/  RET.REL.NODEC R2 `(_ZN7cutlass13device_kernelINS_4gemm6kernel13GemmUniversalIN4cute5tupleIJiiiiEEENS1_10collective13CollectiveMmaINS1_35MainloopSm100TmaUmmaWarpSpecializedILi5ELi2ELi4ENS5_IJNS4_1CILi2EEENSA_ILi1EEESC_EEEEENS5_IJNSA_ILi128EEENSA_ILi64EEESG_EEENS_10tfloat32_tENS5_IJlSC_lEEESI_SJ_NS4_8TiledMMAINS4_8MMA_AtomIJNS4_23SM100_MMA_TF32_2x1SM_SSISI_SI_fLi128ELi64ELNS4_4UMMA5MajorE0ELSO_0ELNSN_7ScaleInE0ELSP_0EEEEEENS4_6LayoutINS5_IJSC_SC_SC_EEENS5_IJNSA_ILi0EEESU_SU_EEEEENS5_IJNS4_10UnderscoreESX_SX_EEEEENS4_18SM100_TMA_2SM_LOADENS4_14ComposedLayoutINS4_7SwizzleILi3ELi4ELi3EEENS4_18smem_ptr_flag_bitsILi32EEENSS_INS5_IJNSA_ILi8EEENSA_ILi32EEEEEENS5_IJS17_SC_EEEEEEEvNS4_8identityES10_S1B_vS1C_EENS_8epilogue10collective18CollectiveEpilogueINS1E_23Sm100TmaWarpSpecializedILi3ELi2ELi16ELb1ELb0EEEJNS5_IJSG_SG_SG_EEENS5_IJNSS_ISG_SC_EENSS_INS5_IJNSA_ILi16EEESB_EEENS5_IJSC_S17_EEEEEEEESI_SJ_SI_SJ_NS1E_6fusion15FusionCallbacksIS1I_NS1Q_17LinearCombinationISI_fSI_fLNS_15FloatRoundStyleE2EEES1J_S1P_JEEENS4_5SM1004TMEM4LOAD26SM100_TMEM_LOAD_32dp32b16xENS4_13SM90_TMA_LOADENS11_INS12_ILi2ELi4ELi3EEES15_NSS_INS5_IJS16_S1L_EEENS5_IJS1L_SC_EEEEEEENS4_39AutoVectorizingCopyWithAssumedAlignmentILi128EEENS4_14SM90_TMA_STOREES25_S27_S27_EEEvvEEEEvNT_6ParamsE) ;  /* 0xffffff7802207950 */ /* 0x000fea0003c3ffff */
        .weak           $__internal_1_$__cuda_sm10x_tcgen05_guardrail_trap_phase_invalid_during_alloc
        .type           $__internal_1_$__cuda_sm10x_tcgen05_guardrail_trap_phase_invalid_during_alloc,@function
        .size           $__internal_1_$__cuda_sm10x_tcgen05_guardrail_trap_phase_invalid_during_alloc,($__internal_2_$__cuda_sm10x_tcgen05_guardrail_trap_unallocated_columns_being_dealloced - $__internal_1_$__cuda_sm10x_tcgen05_guardrail_trap_phase_invalid_during_alloc)
$__internal_1_$__cuda_sm10x_tcgen05_guardrail_trap_phase_invalid_during_alloc:
[----:B------:R-:W-:Y:S05]  /*8780*/  BPT.TRAP 0x1 ;  /* 0x000000040000795c */ /* 0x000fea0000300000 */
[----:B------:R-:W-:-:S04]  /*8790*/  MOV R3, 0x0 ;  /* 0x0000000000037802 */ /* 0x000fc80000000f00 */
[----:B------:R-:W-:Y:S05]  /*87a0*/  RET.REL.NODEC R2 `(_ZN7cutlass13device_kernelINS_4gemm6kernel13GemmUniversalIN4cute5tupleIJiiiiEEENS1_10collective13CollectiveMmaINS1_35MainloopSm100TmaUmmaWarpSpecializedILi5ELi2ELi4ENS5_IJNS4_1CILi2EEENSA_ILi1EEESC_EEEEENS5_IJNSA_ILi128EEENSA_ILi64EEESG_EEENS_10tfloat32_tENS5_IJlSC_lEEESI_SJ_NS4_8TiledMMAINS4_8MMA_AtomIJNS4_23SM100_MMA_TF32_2x1SM_SSISI_SI_fLi128ELi64ELNS4_4UMMA5MajorE0ELSO_0ELNSN_7ScaleInE0ELSP_0EEEEEENS4_6LayoutINS5_IJSC_SC_SC_EEENS5_IJNSA_ILi0EEESU_SU_EEEEENS5_IJNS4_10UnderscoreESX_SX_EEEEENS4_18SM100_TMA_2SM_LOADENS4_14ComposedLayoutINS4_7SwizzleILi3ELi4ELi3EEENS4_18smem_ptr_flag_bitsILi32EEENSS_INS5_IJNSA_ILi8EEENSA_ILi32EEEEEENS5_IJS17_SC_EEEEEEEvNS4_8identityES10_S1B_vS1C_EENS_8epilogue10collective18CollectiveEpilogueINS1E_23Sm100TmaWarpSpecializedILi3ELi2ELi16ELb1ELb0EEEJNS5_IJSG_SG_SG_EEENS5_IJNSS_ISG_SC_EENSS_INS5_IJNSA_ILi16EEESB_EEENS5_IJSC_S17_EEEEEEEESI_SJ_SI_SJ_NS1E_6fusion15FusionCallbacksIS1I_NS1Q_17LinearCombinationISI_fSI_fLNS_15FloatRoundStyleE2EEES1J_S1P_JEEENS4_5SM1004TMEM4LOAD26SM100_TMEM_LOAD_32dp32b16xENS4_13SM90_TMA_LOADENS11_INS12_ILi2ELi4ELi3EEES15_NSS_INS5_IJS16_S1L_EEENS5_IJS1L_SC_EEEEEEENS4_39AutoVectorizingCopyWithAssumedAlignmentILi128EEENS4_14SM90_TMA_STOREES25_S27_S27_EEEvvEEEEvNT_6ParamsE) ;  /* 0xffffff7802147950 */ /* 0x000fea0003c3ffff */
        .weak           $__internal_2_$__cuda_sm10x_tcgen05_guardrail_trap_unallocated_columns_being_dealloced
        .type           $__internal_2_$__cuda_sm10x_tcgen05_guardrail_trap_unallocated_columns_being_dealloced,@function
        .size           $__internal_2_$__cuda_sm10x_tcgen05_guardrail_trap_unallocated_columns_being_dealloced,(.L_x_178 - $__internal_2_$__cuda_sm10x_tcgen05_guardrail_trap_unallocated_columns_being_dealloced)
$__internal_2_$__cuda_sm10x_tcgen05_guardrail_trap_unallocated_columns_being_dealloced:
[----:B------:R-:W-:Y:S05]  /*87b0*/  BPT.TRAP 0x1 ;  /* 0x000000040000795c */ /* 0x000fea0000300000 */
[----:B------:R-:W-:-:S04]  /*87c0*/  HFMA2 R3, -RZ, RZ, 0, 0 ;  /* 0x00000000ff037431 */ /* 0x000fc800000001ff */
[----:B------:R-:W-:Y:S05]  /*87d0*/  RET.REL.NODEC R2 `(_ZN7cutlass13device_kernelINS_4gemm6kernel13GemmUniversalIN4cute5tupleIJiiiiEEENS1_10collective13CollectiveMmaINS1_35MainloopSm100TmaUmmaWarpSpecializedILi5ELi2ELi4ENS5_IJNS4_1CILi2EEENSA_ILi1EEESC_EEEEENS5_IJNSA_ILi128EEENSA_ILi64EEESG_EEENS_10tfloat32_tENS5_IJlSC_lEEESI_SJ_NS4_8TiledMMAINS4_8MMA_AtomIJNS4_23SM100_MMA_TF32_2x1SM_SSISI_SI_fLi128ELi64ELNS4_4UMMA5MajorE0ELSO_0ELNSN_7ScaleInE0ELSP_0EEEEEENS4_6LayoutINS5_IJSC_SC_SC_EEENS5_IJNSA_ILi0EEESU_SU_EEEEENS5_IJNS4_10UnderscoreESX_SX_EEEEENS4_18SM100_TMA_2SM_LOADENS4_14ComposedLayoutINS4_7SwizzleILi3ELi4ELi3EEENS4_18smem_ptr_flag_bitsILi32EEENSS_INS5_IJNSA_ILi8EEENSA_ILi32EEEEEENS5_IJS17_SC_EEEEEEEvNS4_8identityES10_S1B_vS1C_EENS_8epilogue10collective18CollectiveEpilogueINS1E_23Sm100TmaWarpSpecializedILi3ELi2ELi16ELb1ELb0EEEJNS5_IJSG_SG_SG_EEENS5_IJNSS_ISG_SC_EENSS_INS5_IJNSA_ILi16EEESB_EEENS5_IJSC_S17_EEEEEEEESI_SJ_SI_SJ_NS1E_6fusion15FusionCallbacksIS1I_NS1Q_17LinearCombinationISI_fSI_fLNS_15FloatRoundStyleE2EEES1J_S1P_JEEENS4_5SM1004TMEM4LOAD26SM100_TMEM_LOAD_32dp32b16xENS4_13SM90_TMA_LOADENS11_INS12_ILi2ELi4ELi3EEES15_NSS_INS5_IJS16_S1L_EEENS5_IJS1L_SC_EEEEEEENS4_39AutoVectorizingCopyWithAssumedAlignmentILi128EEENS4_14SM90_TMA_STOREES25_S27_S27_EEEvvEEEEvNT_6ParamsE) ;  /* 0xffffff7802087950 */ /* 0x000fea0003c3ffff */
.L_x_177:
[----:B------:R-:W-:-:S00]  /*87e0*/  BRA `(.L_x_177) ;  /* 0xfffffffc00fc7947 */ /* 0x000fc0000383ffff */
[----:B------:R-:W-:-:S00]  /*87f0*/  NOP ;  /* 0x0000000000007918 */ /* 0x000fc00000000000 */
        /* <DEDUP_REMOVED lines=8> */
.L_x_178:


//--------------------- .nv.global.init           --------------------------
	.section	.nv.global.init,"aw",@progbits
.nv.global.init:
	.type		$str$27,@object
	.size		$str$27,($str$28 - $str$27)
$str$27:
        /*0000*/ 	.byte	0x28, 0x61, 0x64, 0x64, 0x72, 0x65, 0x73, 0x73, 0x20, 0x26, 0x20, 0x6d, 0x61, 0x73, 0x6b, 0x29
        /*0010*/ 	.byte	0x20, 0x3d, 0x3d, 0x20, 0x30, 0x00
	.type		$str$28,@object
	.size		$str$28,($str$26 - $str$28)
$str$28:
        /*0016*/ 	.byte	0x2f, 0x74, 0x6d, 0x70, 0x2f, 0x63, 0x75, 0x74, 0x6c, 0x61, 0x73, 0x73, 0x5f, 0x73, 0x77, 0x65
        /*0026*/ 	.byte	0x65, 0x70, 0x5f, 0x73, 0x72, 0x63, 0x2f, 0x69, 0x6e, 0x63, 0x6c, 0x75, 0x64, 0x65, 0x2f, 0x63
        /*0036*/ 	.byte	0x75, 0x74, 0x65, 0x2f, 0x70, 0x6f, 0x69, 0x6e, 0x74, 0x65, 0x72, 0x5f, 0x66, 0x6c, 0x61, 0x67
        /*0046*/ 	.byte	0x67, 0x65, 0x64, 0x2e, 0x68, 0x70, 0x70, 0x00
	.type		$str$26,@object
	.size		$str$26,($str$25 - $str$26)
$str$26:
        /*004e*/ 	.byte	0x2f, 0x74, 0x6d, 0x70, 0x2f, 0x63, 0x75, 0x74, 0x6c, 0x61, 0x73, 0x73, 0x5f, 0x73, 0x77, 0x65
        /*005e*/ 	.byte	0x65, 0x70, 0x5f, 0x73, 0x72, 0x63, 0x2f, 0x69, 0x6e, 0x63, 0x6c, 0x75, 0x64, 0x65, 0x2f, 0x63
        /*006e*/ 	.byte	0x75, 0x74, 0x65, 0x2f, 0x61, 0x74, 0x6f, 0x6d, 0x2f, 0x63, 0x6f, 0x70, 0x79, 0x5f, 0x74, 0x72
        /*007e*/ 	.byte	0x61, 0x69, 0x74, 0x73, 0x5f, 0x73, 0x6d, 0x31, 0x30, 0x30, 0x2e, 0x68, 0x70, 0x70, 0x00
	.type		$str$25,@object
	.size		$str$25,(__unnamed_1 - $str$25)
$str$25:
        /*008d*/ 	.byte	0x28, 0x28, 0x75, 0x69, 0x6e, 0x74, 0x33, 0x32, 0x5f, 0x74, 0x28, 0x74, 0x68, 0x72, 0x65, 0x61
        /*009d*/ 	.byte	0x64, 0x49, 0x64, 0x78, 0x2e, 0x78, 0x29, 0x20, 0x2f, 0x20, 0x33, 0x32, 0x29, 0x20, 0x25, 0x20
        /*00ad*/ 	.byte	0x34, 0x29, 0x20, 0x3d, 0x3d, 0x20, 0x28, 0x28, 0x28, 0x74, 0x6d, 0x65, 0x6d, 0x5f, 0x61, 0x64
        /*00bd*/ 	.byte	0x64, 0x72, 0x20, 0x3e, 0x3e, 0x20, 0x31, 0x36, 0x29, 0x20, 0x2f, 0x20, 0x33, 0x32, 0x29, 0x20
        /*00cd*/ 	.byte	0x25, 0x20, 0x34, 0x29, 0x00
	.type		__unnamed_1,@object
	.size		__unnamed_1,(__unnamed_2 - __unnamed_1)
__unnamed_1:
        /*00d2*/ 	.byte	0x61, 0x75, 0x74, 0x6f, 0x20, 0x63, 0x75, 0x74, 0x65, 0x3a, 0x3a, 0x61, 0x73, 0x5f, 0x70, 0x6f
        /* <DEDUP_REMOVED lines=24> */
        /*0262*/ 	.byte	0x43, 0x3c, 0x32, 0x30, 0x34, 0x38, 0x3e, 0x3e, 0x3e, 0x3e, 0x5d, 0x00
	.type		__unnamed_2,@object
	.size		__unnamed_2,(.L_2 - __unnamed_2)
__unnamed_2:
        /* <DEDUP_REMOVED lines=42> */
        /*050e*/ 	.byte	0x3e, 0x5d, 0x00
.L_2:


//--------------------- .nv.shared._ZN7cutlass13device_kernelINS_4gemm6kernel13GemmUniversalIN4cute5tupleIJiiiiEEENS1_10collective13CollectiveMmaINS1_35MainloopSm100TmaUmmaWarpSpecializedILi5ELi2ELi4ENS5_IJNS4_1CILi2EEENSA_ILi1EEESC_EEEEENS5_IJNSA_ILi128EEENSA_ILi64EEESG_EEENS_10tfloat32_tENS5_IJlSC_lEEESI_SJ_NS4_8TiledMMAINS4_8MMA_AtomIJNS4_23SM100_MMA_TF32_2x1SM_SSISI_SI_fLi128ELi64ELNS4_4UMMA5MajorE0ELSO_0ELNSN_7ScaleInE0ELSP_0EEEEEENS4_6LayoutINS5_IJSC_SC_SC_EEENS5_IJNSA_ILi0EEESU_SU_EEEEENS5_IJNS4_10UnderscoreESX_SX_EEEEENS4_18SM100_TMA_2SM_LOADENS4_14ComposedLayoutINS4_7SwizzleILi3ELi4ELi3EEENS4_18smem_ptr_flag_bitsILi32EEENSS_INS5_IJNSA_ILi8EEENSA_ILi32EEEEEENS5_IJS17_SC_EEEEEEEvNS4_8identityES10_S1B_vS1C_EENS_8epilogue10collective18CollectiveEpilogueINS1E_23Sm100TmaWarpSpecializedILi3ELi2ELi16ELb1ELb0EEEJNS5_IJSG_SG_SG_EEENS5_IJNSS_ISG_SC_EENSS_INS5_IJNSA_ILi16EEESB_EEENS5_IJSC_S17_EEEEEEEESI_SJ_SI_SJ_NS1E_6fusion15FusionCallbacksIS1I_NS1Q_17LinearCombinationISI_fSI_fLNS_15FloatRoundStyleE2EEES1J_S1P_JEEENS4_5SM1004TMEM4LOAD26SM100_TMEM_LOAD_32dp32b16xENS4_13SM90_TMA_LOADENS11_INS12_ILi2ELi4ELi3EEES15_NSS_INS5_IJS16_S1L_EEENS5_IJS1L_SC_EEEEEEENS4_39AutoVectorizingCopyWithAssumedAlignmentILi128EEENS4_14SM90_TMA_STOREES25_S27_S27_EEEvvEEEEvNT_6ParamsE --------------------------
	.section	.nv.shared._ZN7cutlass13device_kernelINS_4gemm6kernel13GemmUniversalIN4cute5tupleIJiiiiEEENS1_10collective13CollectiveMmaINS1_35MainloopSm100TmaUmmaWarpSpecializedILi5ELi2ELi4ENS5_IJNS4_1CILi2EEENSA_ILi1EEESC_EEEEENS5_IJNSA_ILi128EEENSA_ILi64EEESG_EEENS_10tfloat32_tENS5_IJlSC_lEEESI_SJ_NS4_8TiledMMAINS4_8MMA_AtomIJNS4_23SM100_MMA_TF32_2x1SM_SSISI_SI_fLi128ELi64ELNS4_4UMMA5MajorE0ELSO_0ELNSN_7ScaleInE0ELSP_0EEEEEENS4_6LayoutINS5_IJSC_SC_SC_EEENS5_IJNSA_ILi0EEESU_SU_EEEEENS5_IJNS4_10UnderscoreESX_SX_EEEEENS4_18SM100_TMA_2SM_LOADENS4_14ComposedLayoutINS4_7SwizzleILi3ELi4ELi3EEENS4_18smem_ptr_flag_bitsILi32EEENSS_INS5_IJNSA_ILi8EEENSA_ILi32EEEEEENS5_IJS17_SC_EEEEEEEvNS4_8identityES10_S1B_vS1C_EENS_8epilogue10collective18CollectiveEpilogueINS1E_23Sm100TmaWarpSpecializedILi3ELi2ELi16ELb1ELb0EEEJNS5_IJSG_SG_SG_EEENS5_IJNSS_ISG_SC_EENSS_INS5_IJNSA_ILi16EEESB_EEENS5_IJSC_S17_EEEEEEEESI_SJ_SI_SJ_NS1E_6fusion15FusionCallbacksIS1I_NS1Q_17LinearCombinationISI_fSI_fLNS_15FloatRoundStyleE2EEES1J_S1P_JEEENS4_5SM1004TMEM4LOAD26SM100_TMEM_LOAD_32dp32b16xENS4_13SM90_TMA_LOADENS11_INS12_ILi2ELi4ELi3EEES15_NSS_INS5_IJS16_S1L_EEENS5_IJS1L_SC_EEEEEEENS4_39AutoVectorizingCopyWithAssumedAlignmentILi128EEENS4_14SM90_TMA_STOREES25_S27_S27_EEEvvEEEEvNT_6ParamsE,"aw",@nobits
	.sectionflags	@""
	.align	16
	.zero		1024


//--------------------- .nv.shared.reserved.0     --------------------------
	.section	.nv.shared.reserved.0,"aw",@nobits
	.weak		__nv_reservedSMEM_offset_0_alias
	.size		__nv_reservedSMEM_offset_0_alias, 0, 64
	.other		__nv_reservedSMEM_offset_0_alias,@"STO_CUDA_RESERVED_SHARED STV_DEFAULT"
__nv_reservedSMEM_offset_0_alias:
	.zero		0
.nv.shared.reserved.0:
	.zero		64
	.weak		__nv_reservedSMEM_tcgen05_partition
	.type		__nv_reservedSMEM_tcgen05_partition,@object
	.size		__nv_reservedSMEM_tcgen05_partition,(.L_0 - __nv_reservedSMEM_tcgen05_partition)
__nv_reservedSMEM_tcgen05_partition:
	.zero		32
.L_0:


//--------------------- .nv.global                --------------------------
	.section	.nv.global,"aw",@nobits
.nv.global:
	.type		_ZN40_INTERNAL_66ecab2f_4_k_cu_c14847ff_106794cute1_E,@object
	.size		_ZN40_INTERNAL_66ecab2f_4_k_cu_c14847ff_106794cute1_E,(_ZN40_INTERNAL_66ecab2f_4_k_cu_c14847ff_106794cuda3std3__45__cpo6cbeginE - _ZN40_INTERNAL_66ecab2f_4_k_cu_c14847ff_106794cute1_E)
_ZN40_INTERNAL_66ecab2f_4_k_cu_c14847ff_106794cute1_E:
	.zero		1
	.type		_ZN40_INTERNAL_66ecab2f_4_k_cu_c14847ff_106794cuda3std3__45__cpo6cbeginE,@object
	.size		_ZN40_INTERNAL_66ecab2f_4_k_cu_c14847ff_106794cuda3std3__45__cpo6cbeginE,(_ZN40_INTERNAL_66ecab2f_4_k_cu_c14847ff_106794cuda3std3__48in_placeE - _ZN40_INTERNAL_66ecab2f_4_k_cu_c14847ff_106794cuda3std3__45__cpo6cbeginE)
_ZN40_INTERNAL_66ecab2f_4_k_cu_c14847ff_106794cuda3std3__45__cpo6cbeginE:
	.zero		1
	.type		_ZN40_INTERNAL_66ecab2f_4_k_cu_c14847ff_106794cuda3std3__48in_placeE,@object
	.size		_ZN40_INTERNAL_66ecab2f_4_k_cu_c14847ff_106794cuda3std3__48in_placeE,(_ZN40_INTERNAL_66ecab2f_4_k_cu_c14847ff_106794cuda3std6ranges3__45__cpo9iter_moveE - _ZN40_INTERNAL_66ecab2f_4_k_cu_c14847ff_106794cuda3std3__48in_placeE)
_ZN40_INTERNAL_66ecab2f_4_k_cu_c14847ff_106794cuda3std3__48in_placeE:
	.zero		1
	.type		_ZN40_INTERNAL_66ecab2f_4_k_cu_c14847ff_106794cuda3std6ranges3__45__cpo9iter_moveE,@object
	.size		_ZN40_INTERNAL_66ecab2f_4_k_cu_c14847ff_106794cuda3std6ranges3__45__cpo9iter_moveE,(_ZN40_INTERNAL_66ecab2f_4_k_cu_c14847ff_106794cuda3std3__45__cpo5beginE - _ZN40_INTERNAL_66ecab2f_4_k_cu_c14847ff_106794cuda3std6ranges3__45__cpo9iter_moveE)
_ZN40_INTERNAL_66ecab2f_4_k_cu_c14847ff_106794cuda3std6ranges3__45__cpo9iter_moveE:
	.zero		1
	.type		_ZN40_INTERNAL_66ecab2f_4_k_cu_c14847ff_106794cuda3std3__45__cpo5beginE,@object
	.size		_ZN40_INTERNAL_66ecab2f_4_k_cu_c14847ff_106794cuda3std3__45__cpo5beginE,(_ZN40_INTERNAL_66ecab2f_4_k_cu_c14847ff_106794cuda3std3__442_GLOBAL__N__66ecab2f_4_k_cu_c14847ff_106796ignoreE - _ZN40_INTERNAL_66ecab2f_4_k_cu_c14847ff_106794cuda3std3__45__cpo5beginE)
_ZN40_INTERNAL_66ecab2f_4_k_cu_c14847ff_106794cuda3std3__45__cpo5beginE:
	.zero		1
	.type		_ZN40_INTERNAL_66ecab2f_4_k_cu_c14847ff_106794cuda3std3__442_GLOBAL__N__66ecab2f_4_k_cu_c14847ff_106796ignoreE,@object
	.size		_ZN40_INTERNAL_66ecab2f_4_k_cu_c14847ff_106794cuda3std3__442_GLOBAL__N__66ecab2f_4_k_cu_c14847ff_106796ignoreE,(_ZN40_INTERNAL_66ecab2f_4_k_cu_c14847ff_106794cute7productE - _ZN40_INTERNAL_66ecab2f_4_k_cu_c14847ff_106794cuda3std3__442_GLOBAL__N__66ecab2f_4_k_cu_c14847ff_106796ignoreE)
_ZN40_INTERNAL_66ecab2f_4_k_cu_c14847ff_106794cuda3std3__442_GLOBAL__N__66ecab2f_4_k_cu_c14847ff_106796ignoreE:
	.zero		1
	.type		_ZN40_INTERNAL_66ecab2f_4_k_cu_c14847ff_106794cute7productE,@object
	.size		_ZN40_INTERNAL_66ecab2f_4_k_cu_c14847ff_106794cute7productE,(_ZN40_INTERNAL_66ecab2f_4_k_cu_c14847ff_106794cuda3std3__45__cpo3endE - _ZN40_INTERNAL_66ecab2f_4_k_cu_c14847ff_106794cute7productE)
_ZN40_INTERNAL_66ecab2f_4_k_cu_c14847ff_106794cute7productE:
	.zero		1
	.type		_ZN40_INTERNAL_66ecab2f_4_k_cu_c14847ff_106794cuda3std3__45__cpo3endE,@object
	.size		_ZN40_INTERNAL_66ecab2f_4_k_cu_c14847ff_106794cuda3std3__45__cpo3endE,(_ZN40_INTERNAL_66ecab2f_4_k_cu_c14847ff_106794cuda3std3__419piecewise_constructE - _ZN40_INTERNAL_66ecab2f_4_k_cu_c14847ff_106794cuda3std3__45__cpo3endE)
_ZN40_INTERNAL_66ecab2f_4_k_cu_c14847ff_106794cuda3std3__45__cpo3endE:
	.zero		1
	.type		_ZN40_INTERNAL_66ecab2f_4_k_cu_c14847ff_106794cuda3std3__419piecewise_constructE,@object
	.size		_ZN40_INTERNAL_66ecab2f_4_k_cu_c14847ff_106794cuda3std3__419piecewise_constructE,(_ZN40_INTERNAL_66ecab2f_4_k_cu_c14847ff_106794cuda3std3__45__cpo4cendE - _ZN40_INTERNAL_66ecab2f_4_k_cu_c14847ff_106794cuda3std3__419piecewise_constructE)
_ZN40_INTERNAL_66ecab2f_4_k_cu_c14847ff_106794cuda3std3__419piecewise_constructE:
	.zero		1
	.type		_ZN40_INTERNAL_66ecab2f_4_k_cu_c14847ff_106794cuda3std3__45__cpo4cendE,@object
	.size		_ZN40_INTERNAL_66ecab2f_4_k_cu_c14847ff_106794cuda3std3__45__cpo4cendE,(_ZN40_INTERNAL_66ecab2f_4_k_cu_c14847ff_106794cuda3std6ranges3__45__cpo4swapE - _ZN40_INTERNAL_66ecab2f_4_k_cu_c14847ff_106794cuda3std3__45__cpo4cendE)
_ZN40_INTERNAL_66ecab2f_4_k_cu_c14847ff_106794cuda3std3__45__cpo4cendE:
	.zero		1
	.type		_ZN40_INTERNAL_66ecab2f_4_k_cu_c14847ff_106794cuda3std6ranges3__45__cpo4swapE,@object
	.size		_ZN40_INTERNAL_66ecab2f_4_k_cu_c14847ff_106794cuda3std6ranges3__45__cpo4swapE,(.L_10 - _ZN40_INTERNAL_66ecab2f_4_k_cu_c14847ff_106794cuda3std6ranges3__45__cpo4swapE)
_ZN40_INTERNAL_66ecab2f_4_k_cu_c14847ff_106794cuda3std6ranges3__45__cpo4swapE:
	.zero		1
.L_10:


//--------------------- .nv.constant0._ZN7cutlass13device_kernelINS_4gemm6kernel13GemmUniversalIN4cute5tupleIJiiiiEEENS1_10collective13CollectiveMmaINS1_35MainloopSm100TmaUmmaWarpSpecializedILi5ELi2ELi4ENS5_IJNS4_1CILi2EEENSA_ILi1EEESC_EEEEENS5_IJNSA_ILi128EEENSA_ILi64EEESG_EEENS_10tfloat32_tENS5_IJlSC_lEEESI_SJ_NS4_8TiledMMAINS4_8MMA_AtomIJNS4_23SM100_MMA_TF32_2x1SM_SSISI_SI_fLi128ELi64ELNS4_4UMMA5MajorE0ELSO_0ELNSN_7ScaleInE0ELSP_0EEEEEENS4_6LayoutINS5_IJSC_SC_SC_EEENS5_IJNSA_ILi0EEESU_SU_EEEEENS5_IJNS4_10UnderscoreESX_SX_EEEEENS4_18SM100_TMA_2SM_LOADENS4_14ComposedLayoutINS4_7SwizzleILi3ELi4ELi3EEENS4_18smem_ptr_flag_bitsILi32EEENSS_INS5_IJNSA_ILi8EEENSA_ILi32EEEEEENS5_IJS17_SC_EEEEEEEvNS4_8identityES10_S1B_vS1C_EENS_8epilogue10collective18CollectiveEpilogueINS1E_23Sm100TmaWarpSpecializedILi3ELi2ELi16ELb1ELb0EEEJNS5_IJSG_SG_SG_EEENS5_IJNSS_ISG_SC_EENSS_INS5_IJNSA_ILi16EEESB_EEENS5_IJSC_S17_EEEEEEEESI_SJ_SI_SJ_NS1E_6fusion15FusionCallbacksIS1I_NS1Q_17LinearCombinationISI_fSI_fLNS_15FloatRoundStyleE2EEES1J_S1P_JEEENS4_5SM1004TMEM4LOAD26SM100_TMEM_LOAD_32dp32b16xENS4_13SM90_TMA_LOADENS11_INS12_ILi2ELi4ELi3EEES15_NSS_INS5_IJS16_S1L_EEENS5_IJS1L_SC_EEEEEEENS4_39AutoVectorizingCopyWithAssumedAlignmentILi128EEENS4_14SM90_TMA_STOREES25_S27_S27_EEEvvEEEEvNT_6ParamsE --------------------------
	.section	.nv.constant0._ZN7cutlass13device_kernelINS_4gemm6kernel13GemmUniversalIN4cute5tupleIJiiiiEEENS1_10collective13CollectiveMmaINS1_35MainloopSm100TmaUmmaWarpSpecializedILi5ELi2ELi4ENS5_IJNS4_1CILi2EEENSA_ILi1EEESC_EEEEENS5_IJNSA_ILi128EEENSA_ILi64EEESG_EEENS_10tfloat32_tENS5_IJlSC_lEEESI_SJ_NS4_8TiledMMAINS4_8MMA_AtomIJNS4_23SM100_MMA_TF32_2x1SM_SSISI_SI_fLi128ELi64ELNS4_4UMMA5MajorE0ELSO_0ELNSN_7ScaleInE0ELSP_0EEEEEENS4_6LayoutINS5_IJSC_SC_SC_EEENS5_IJNSA_ILi0EEESU_SU_EEEEENS5_IJNS4_10UnderscoreESX_SX_EEEEENS4_18SM100_TMA_2SM_LOADENS4_14ComposedLayoutINS4_7SwizzleILi3ELi4ELi3EEENS4_18smem_ptr_flag_bitsILi32EEENSS_INS5_IJNSA_ILi8EEENSA_ILi32EEEEEENS5_IJS17_SC_EEEEEEEvNS4_8identityES10_S1B_vS1C_EENS_8epilogue10collective18CollectiveEpilogueINS1E_23Sm100TmaWarpSpecializedILi3ELi2ELi16ELb1ELb0EEEJNS5_IJSG_SG_SG_EEENS5_IJNSS_ISG_SC_EENSS_INS5_IJNSA_ILi16EEESB_EEENS5_IJSC_S17_EEEEEEEESI_SJ_SI_SJ_NS1E_6fusion15FusionCallbacksIS1I_NS1Q_17LinearCombinationISI_fSI_fLNS_15FloatRoundStyleE2EEES1J_S1P_JEEENS4_5SM1004TMEM4LOAD26SM100_TMEM_LOAD_32dp32b16xENS4_13SM90_TMA_LOADENS11_INS12_ILi2ELi4ELi3EEES15_NSS_INS5_IJS16_S1L_EEENS5_IJS1L_SC_EEEEEEENS4_39AutoVectorizingCopyWithAssumedAlignmentILi128EEENS4_14SM90_TMA_STOREES25_S27_S27_EEEvvEEEEvNT_6ParamsE,"a",@progbits
	.sectionflags	@""
	.align	4
.nv.constant0._ZN7cutlass13device_kernelINS_4gemm6kernel13GemmUniversalIN4cute5tupleIJiiiiEEENS1_10collective13CollectiveMmaINS1_35MainloopSm100TmaUmmaWarpSpecializedILi5ELi2ELi4ENS5_IJNS4_1CILi2EEENSA_ILi1EEESC_EEEEENS5_IJNSA_ILi128EEENSA_ILi64EEESG_EEENS_10tfloat32_tENS5_IJlSC_lEEESI_SJ_NS4_8TiledMMAINS4_8MMA_AtomIJNS4_23SM100_MMA_TF32_2x1SM_SSISI_SI_fLi128ELi64ELNS4_4UMMA5MajorE0ELSO_0ELNSN_7ScaleInE0ELSP_0EEEEEENS4_6LayoutINS5_IJSC_SC_SC_EEENS5_IJNSA_ILi0EEESU_SU_EEEEENS5_IJNS4_10UnderscoreESX_SX_EEEEENS4_18SM100_TMA_2SM_LOADENS4_14ComposedLayoutINS4_7SwizzleILi3ELi4ELi3EEENS4_18smem_ptr_flag_bitsILi32EEENSS_INS5_IJNSA_ILi8EEENSA_ILi32EEEEEENS5_IJS17_SC_EEEEEEEvNS4_8identityES10_S1B_vS1C_EENS_8epilogue10collective18CollectiveEpilogueINS1E_23Sm100TmaWarpSpecializedILi3ELi2ELi16ELb1ELb0EEEJNS5_IJSG_SG_SG_EEENS5_IJNSS_ISG_SC_EENSS_INS5_IJNSA_ILi16EEESB_EEENS5_IJSC_S17_EEEEEEEESI_SJ_SI_SJ_NS1E_6fusion15FusionCallbacksIS1I_NS1Q_17LinearCombinationISI_fSI_fLNS_15FloatRoundStyleE2EEES1J_S1P_JEEENS4_5SM1004TMEM4LOAD26SM100_TMEM_LOAD_32dp32b16xENS4_13SM90_TMA_LOADENS11_INS12_ILi2ELi4ELi3EEES15_NSS_INS5_IJS16_S1L_EEENS5_IJS1L_SC_EEEEEEENS4_39AutoVectorizingCopyWithAssumedAlignmentILi128EEENS4_14SM90_TMA_STOREES25_S27_S27_EEEvvEEEEvNT_6ParamsE:
	.zero		2944


//--------------------- SYMBOLS --------------------------

	.type		.nv.reservedSmem.offset0,@object
	.size		.nv.reservedSmem.offset0,0x4
	.type		.nv.reservedSmem.cap,@object
	.size		.nv.reservedSmem.cap,0x4
	.type		__assertfail,@function
